	.target	sm_100a

	.elftype	@"ET_EXEC"


//--------------------- .note.nv.tkinfo           --------------------------
	.section	.note.nv.tkinfo,"",@"SHT_NOTE"
	.sectionflags	@"SHF_NOTE_NV_TKINFO"
	.tkinfo
        /*0018*/ 	.word	0x00000002
        /*0030*/ 	.string	""
        /*0030*/ 	.string	"ptxas"
        /*0030*/ 	.string	"Cuda compilation tools, release 13.0, V13.0.88"
        /*0030*/ 	.string	"Build cuda_13.0.r13.0/compiler.36424714_0"
        /*0030*/ 	.string	"-arch sm_100a -m 64 "



//--------------------- .note.nv.cuinfo           --------------------------
	.section	.note.nv.cuinfo,"",@"SHT_NOTE"
	.sectionflags	@"SHF_NOTE_NV_CUINFO"
        /*0018*/ 	.short	0x0002
        /*001a*/ 	.short	0x0064
        /*001c*/ 	.short	0x0082
	.zero		2


//--------------------- .nv.info                  --------------------------
	.section	.nv.info,"",@"SHT_CUDA_INFO"
	.align	4


	//----- nvinfo : EIATTR_REGCOUNT
	.align		4
        /*0000*/ 	.byte	0x04, 0x2f
        /*0002*/ 	.short	(.L_19 - .L_18)
	.align		4
.L_18:
        /*0004*/ 	.word	index@(_ZN7cutlass13device_kernelINS_4gemm6kernel13GemmUniversalIN4cute5tupleIJiiiiEEENS1_10collective13CollectiveMmaINS1_35MainloopSm100TmaUmmaWarpSpecializedILi16ELi2ELi3ENS5_IJNS4_1CILi1EEESB_SB_EEEEENS5_IJNSA_ILi128EEENSA_ILi160EEENSA_ILi16EEEEEENS_6half_tENS5_IJlSB_lEEESI_SJ_NS4_8TiledMMAINS4_8MMA_AtomIJNS4_20SM100_MMA_F16BF16_SSISI_SI_fLi128ELi160ELNS4_4UMMA5MajorE0ELSO_0ELNSN_7ScaleInE0ELSP_0EEEEEENS4_6LayoutISC_NS5_IJNSA_ILi0EEEST_ST_EEEEENS5_IJNS4_10UnderscoreESW_SW_EEEEENS4_13SM90_TMA_LOADENS4_14ComposedLayoutINS4_7SwizzleILi1ELi4ELi3EEENS4_18smem_ptr_flag_bitsILi16EEENSS_INS5_IJNSA_ILi8EEESG_EEENS5_IJSG_SB_EEEEEEEvNS4_8identityESZ_S19_vS1A_EENS_8epilogue10collective18CollectiveEpilogueINS1C_23Sm100TmaWarpSpecializedILi2ELi1ELi160ELb1ELb0EEEJSH_NS5_IJNSS_ISE_SB_EENSS_ISF_SB_EEEEESI_SJ_SI_SJ_NS1C_6fusion15FusionCallbacksIS1G_NS1K_17LinearCombinationISI_fSI_fLNS_15FloatRoundStyleE2EEESH_S1J_JEEENS4_5SM1004TMEM4LOAD26SM100_TMEM_LOAD_32dp32b32xESZ_NS10_INS11_ILi2ELi4ELi3EEES14_NSS_INS5_IJS15_NSA_ILi32EEEEEENS5_IJS1V_SB_EEEEEEENS4_39AutoVectorizingCopyWithAssumedAlignmentILi128EEENS4_14SM90_TMA_STOREES1Z_S21_S21_EEEvvEEEEvNT_6ParamsE)
        /*0008*/ 	.word	0x000000ff


	//----- nvinfo : EIATTR_FRAME_SIZE
	.align		4
.L_19:
        /*000c*/ 	.byte	0x04, 0x11
        /*000e*/ 	.short	(.L_21 - .L_20)
	.align		4
.L_20:
        /*0010*/ 	.word	index@($__internal_2_$__cuda_sm10x_tcgen05_guardrail_trap_unallocated_columns_being_dealloced)
        /*0014*/ 	.word	0x00000060


	//----- nvinfo : EIATTR_FRAME_SIZE
	.align		4
.L_21:
        /*0018*/ 	.byte	0x04, 0x11
        /*001a*/ 	.short	(.L_23 - .L_22)
	.align		4
.L_22:
        /*001c*/ 	.word	index@($__internal_1_$__cuda_sm10x_tcgen05_guardrail_trap_phase_invalid_during_alloc)
        /*0020*/ 	.word	0x00000060


	//----- nvinfo : EIATTR_FRAME_SIZE
	.align		4
.L_23:
        /*0024*/ 	.byte	0x04, 0x11
        /*0026*/ 	.short	(.L_25 - .L_24)
	.align		4
.L_24:
        /*0028*/ 	.word	index@($__internal_0_$__cuda_sm10x_tcgen05_guardrail_trap_col_being_dealloced_not_returned_by_alloc)
        /*002c*/ 	.word	0x00000060


	//----- nvinfo : EIATTR_FRAME_SIZE
	.align		4
.L_25:
        /*0030*/ 	.byte	0x04, 0x11
        /*0032*/ 	.short	(.L_27 - .L_26)
	.align		4
.L_26:
        /*0034*/ 	.word	index@(_ZN7cutlass13device_kernelINS_4gemm6kernel13GemmUniversalIN4cute5tupleIJiiiiEEENS1_10collective13CollectiveMmaINS1_35MainloopSm100TmaUmmaWarpSpecializedILi16ELi2ELi3ENS5_IJNS4_1CILi1EEESB_SB_EEEEENS5_IJNSA_ILi128EEENSA_ILi160EEENSA_ILi16EEEEEENS_6half_tENS5_IJlSB_lEEESI_SJ_NS4_8TiledMMAINS4_8MMA_AtomIJNS4_20SM100_MMA_F16BF16_SSISI_SI_fLi128ELi160ELNS4_4UMMA5MajorE0ELSO_0ELNSN_7ScaleInE0ELSP_0EEEEEENS4_6LayoutISC_NS5_IJNSA_ILi0EEEST_ST_EEEEENS5_IJNS4_10UnderscoreESW_SW_EEEEENS4_13SM90_TMA_LOADENS4_14ComposedLayoutINS4_7SwizzleILi1ELi4ELi3EEENS4_18smem_ptr_flag_bitsILi16EEENSS_INS5_IJNSA_ILi8EEESG_EEENS5_IJSG_SB_EEEEEEEvNS4_8identityESZ_S19_vS1A_EENS_8epilogue10collective18CollectiveEpilogueINS1C_23Sm100TmaWarpSpecializedILi2ELi1ELi160ELb1ELb0EEEJSH_NS5_IJNSS_ISE_SB_EENSS_ISF_SB_EEEEESI_SJ_SI_SJ_NS1C_6fusion15FusionCallbacksIS1G_NS1K_17LinearCombinationISI_fSI_fLNS_15FloatRoundStyleE2EEESH_S1J_JEEENS4_5SM1004TMEM4LOAD26SM100_TMEM_LOAD_32dp32b32xESZ_NS10_INS11_ILi2ELi4ELi3EEES14_NSS_INS5_IJS15_NSA_ILi32EEEEEENS5_IJS1V_SB_EEEEEEENS4_39AutoVectorizingCopyWithAssumedAlignmentILi128EEENS4_14SM90_TMA_STOREES1Z_S21_S21_EEEvvEEEEvNT_6ParamsE)
        /*0038*/ 	.word	0x00000060


	//----- nvinfo : EIATTR_MIN_STACK_SIZE
	.align		4
.L_27:
        /*003c*/ 	.byte	0x04, 0x12
        /*003e*/ 	.short	(.L_29 - .L_28)
	.align		4
.L_28:
        /*0040*/ 	.word	index@(_ZN7cutlass13device_kernelINS_4gemm6kernel13GemmUniversalIN4cute5tupleIJiiiiEEENS1_10collective13CollectiveMmaINS1_35MainloopSm100TmaUmmaWarpSpecializedILi16ELi2ELi3ENS5_IJNS4_1CILi1EEESB_SB_EEEEENS5_IJNSA_ILi128EEENSA_ILi160EEENSA_ILi16EEEEEENS_6half_tENS5_IJlSB_lEEESI_SJ_NS4_8TiledMMAINS4_8MMA_AtomIJNS4_20SM100_MMA_F16BF16_SSISI_SI_fLi128ELi160ELNS4_4UMMA5MajorE0ELSO_0ELNSN_7ScaleInE0ELSP_0EEEEEENS4_6LayoutISC_NS5_IJNSA_ILi0EEEST_ST_EEEEENS5_IJNS4_10UnderscoreESW_SW_EEEEENS4_13SM90_TMA_LOADENS4_14ComposedLayoutINS4_7SwizzleILi1ELi4ELi3EEENS4_18smem_ptr_flag_bitsILi16EEENSS_INS5_IJNSA_ILi8EEESG_EEENS5_IJSG_SB_EEEEEEEvNS4_8identityESZ_S19_vS1A_EENS_8epilogue10collective18CollectiveEpilogueINS1C_23Sm100TmaWarpSpecializedILi2ELi1ELi160ELb1ELb0EEEJSH_NS5_IJNSS_ISE_SB_EENSS_ISF_SB_EEEEESI_SJ_SI_SJ_NS1C_6fusion15FusionCallbacksIS1G_NS1K_17LinearCombinationISI_fSI_fLNS_15FloatRoundStyleE2EEESH_S1J_JEEENS4_5SM1004TMEM4LOAD26SM100_TMEM_LOAD_32dp32b32xESZ_NS10_INS11_ILi2ELi4ELi3EEES14_NSS_INS5_IJS15_NSA_ILi32EEEEEENS5_IJS1V_SB_EEEEEEENS4_39AutoVectorizingCopyWithAssumedAlignmentILi128EEENS4_14SM90_TMA_STOREES1Z_S21_S21_EEEvvEEEEvNT_6ParamsE)
        /*0044*/ 	.word	0x00000060
.L_29:


//--------------------- .nv.compat                --------------------------
	.section	.nv.compat,"",@"SHT_CUDA_COMPAT_INFO"
	.align	4
        /*0000*/ 	.byte	0x02, 0x09, 0x01, 0x00, 0x02, 0x02, 0x02, 0x00, 0x02, 0x05, 0x05, 0x00, 0x03, 0x07, 0x01, 0x01
        /*0010*/ 	.byte	0x02, 0x03, 0x01, 0x00, 0x02, 0x06, 0x01, 0x00, 0x04, 0x0b, 0x08, 0x00, 0x09, 0x00, 0x00, 0x00
        /*0020*/ 	.byte	0x00, 0x00, 0x00, 0x00


//--------------------- .nv.info._ZN7cutlass13device_kernelINS_4gemm6kernel13GemmUniversalIN4cute5tupleIJiiiiEEENS1_10collective13CollectiveMmaINS1_35MainloopSm100TmaUmmaWarpSpecializedILi16ELi2ELi3ENS5_IJNS4_1CILi1EEESB_SB_EEEEENS5_IJNSA_ILi128EEENSA_ILi160EEENSA_ILi16EEEEEENS_6half_tENS5_IJlSB_lEEESI_SJ_NS4_8TiledMMAINS4_8MMA_AtomIJNS4_20SM100_MMA_F16BF16_SSISI_SI_fLi128ELi160ELNS4_4UMMA5MajorE0ELSO_0ELNSN_7ScaleInE0ELSP_0EEEEEENS4_6LayoutISC_NS5_IJNSA_ILi0EEEST_ST_EEEEENS5_IJNS4_10UnderscoreESW_SW_EEEEENS4_13SM90_TMA_LOADENS4_14ComposedLayoutINS4_7SwizzleILi1ELi4ELi3EEENS4_18smem_ptr_flag_bitsILi16EEENSS_INS5_IJNSA_ILi8EEESG_EEENS5_IJSG_SB_EEEEEEEvNS4_8identityESZ_S19_vS1A_EENS_8epilogue10collective18CollectiveEpilogueINS1C_23Sm100TmaWarpSpecializedILi2ELi1ELi160ELb1ELb0EEEJSH_NS5_IJNSS_ISE_SB_EENSS_ISF_SB_EEEEESI_SJ_SI_SJ_NS1C_6fusion15FusionCallbacksIS1G_NS1K_17LinearCombinationISI_fSI_fLNS_15FloatRoundStyleE2EEESH_S1J_JEEENS4_5SM1004TMEM4LOAD26SM100_TMEM_LOAD_32dp32b32xESZ_NS10_INS11_ILi2ELi4ELi3EEES14_NSS_INS5_IJS15_NSA_ILi32EEEEEENS5_IJS1V_SB_EEEEEEENS4_39AutoVectorizingCopyWithAssumedAlignmentILi128EEENS4_14SM90_TMA_STOREES1Z_S21_S21_EEEvvEEEEvNT_6ParamsE --------------------------
	.section	.nv.info._ZN7cutlass13device_kernelINS_4gemm6kernel13GemmUniversalIN4cute5tupleIJiiiiEEENS1_10collective13CollectiveMmaINS1_35MainloopSm100TmaUmmaWarpSpecializedILi16ELi2ELi3ENS5_IJNS4_1CILi1EEESB_SB_EEEEENS5_IJNSA_ILi128EEENSA_ILi160EEENSA_ILi16EEEEEENS_6half_tENS5_IJlSB_lEEESI_SJ_NS4_8TiledMMAINS4_8MMA_AtomIJNS4_20SM100_MMA_F16BF16_SSISI_SI_fLi128ELi160ELNS4_4UMMA5MajorE0ELSO_0ELNSN_7ScaleInE0ELSP_0EEEEEENS4_6LayoutISC_NS5_IJNSA_ILi0EEEST_ST_EEEEENS5_IJNS4_10UnderscoreESW_SW_EEEEENS4_13SM90_TMA_LOADENS4_14ComposedLayoutINS4_7SwizzleILi1ELi4ELi3EEENS4_18smem_ptr_flag_bitsILi16EEENSS_INS5_IJNSA_ILi8EEESG_EEENS5_IJSG_SB_EEEEEEEvNS4_8identityESZ_S19_vS1A_EENS_8epilogue10collective18CollectiveEpilogueINS1C_23Sm100TmaWarpSpecializedILi2ELi1ELi160ELb1ELb0EEEJSH_NS5_IJNSS_ISE_SB_EENSS_ISF_SB_EEEEESI_SJ_SI_SJ_NS1C_6fusion15FusionCallbacksIS1G_NS1K_17LinearCombinationISI_fSI_fLNS_15FloatRoundStyleE2EEESH_S1J_JEEENS4_5SM1004TMEM4LOAD26SM100_TMEM_LOAD_32dp32b32xESZ_NS10_INS11_ILi2ELi4ELi3EEES14_NSS_INS5_IJS15_NSA_ILi32EEEEEENS5_IJS1V_SB_EEEEEEENS4_39AutoVectorizingCopyWithAssumedAlignmentILi128EEENS4_14SM90_TMA_STOREES1Z_S21_S21_EEEvvEEEEvNT_6ParamsE,"",@"SHT_CUDA_INFO"
	.sectionflags	@""
	.align	4


	//----- nvinfo : EIATTR_CUDA_API_VERSION
	.align		4
        /*0000*/ 	.byte	0x04, 0x37
        /*0002*/ 	.short	(.L_31 - .L_30)
.L_30:
        /*0004*/ 	.word	0x00000082


	//----- nvinfo : EIATTR_KPARAM_INFO
	.align		4
.L_31:
        /*0008*/ 	.byte	0x04, 0x17
        /*000a*/ 	.short	(.L_33 - .L_32)
.L_32:
        /*000c*/ 	.word	0x00000000
        /*0010*/ 	.short	0x0000
        /*0012*/ 	.short	0x0000
        /*0014*/ 	.byte	0x00, 0xf0, 0x01, 0x20


	//----- nvinfo : EIATTR_AT_ENTRY_FRAGMENTS
	.align		4
.L_33:
        /*0018*/ 	.byte	0x04, 0x4f
        /*001a*/ 	.short	(.L_35 - .L_34)


	//   ....[0]....
.L_34:
        /*001c*/ 	.word	0x00000006


	//----- nvinfo : EIATTR_RESERVED_SMEM_USED
	.align		4
.L_35:
        /*0020*/ 	.byte	0x01, 0x41
	.zero		2


	//----- nvinfo : EIATTR_SPARSE_MMA_MASK
	.align		4
        /*0024*/ 	.byte	0x03, 0x50
        /*0026*/ 	.short	0x0000


	//----- nvinfo : EIATTR_TCGEN05_1CTA_USED
	.align		4
        /*0028*/ 	.byte	0x01, 0x51
	.zero		2


	//----- nvinfo : EIATTR_MAXREG_COUNT
	.align		4
        /*002c*/ 	.byte	0x03, 0x1b
        /*002e*/ 	.short	0x00ff


	//----- nvinfo : EIATTR_NUM_BARRIERS
	.align		4
        /*0030*/ 	.byte	0x02, 0x4c
        /*0032*/ 	.byte	0x07
	.zero		1


	//----- nvinfo : EIATTR_EXTERNS
	.align		4
        /*0034*/ 	.byte	0x04, 0x0f
        /*0036*/ 	.short	(.L_37 - .L_36)


	//   ....[0]....
	.align		4
.L_36:
        /*0038*/ 	.word	index@(__assertfail)


	//----- nvinfo : EIATTR_ANNOTATIONS
	.align		4
.L_37:
        /*003c*/ 	.byte	0x04, 0x55
        /*003e*/ 	.short	(.L_39 - .L_38)


	//   ....[0]....
.L_38:
        /*0040*/ 	.word	0x00000001
        /*0044*/ 	.byte	0xb0, 0x00, 0x00, 0x00, 0x01, 0x00, 0x00, 0x00, 0x50, 0x01, 0x00, 0x00, 0x01, 0x00, 0x00, 0x00
        /* <DEDUP_REMOVED lines=31> */
        /*0244*/ 	.byte	0xb0, 0x9c, 0x00, 0x00, 0x01, 0x00, 0x00, 0x00, 0x10, 0x9f, 0x00, 0x00


	//----- nvinfo : EIATTR_MERCURY_ISA_VERSION
	.align		4
.L_39:
        /*0250*/ 	.byte	0x03, 0x5f
        /*0252*/ 	.short	0x0101


	//----- nvinfo : EIATTR_INT_WARP_WIDE_INSTR_OFFSETS
	.align		4
        /*0254*/ 	.byte	0x04, 0x31
        /*0256*/ 	.short	(.L_41 - .L_40)


	//   ....[0]....
.L_40:
        /*0258*/ 	.word	0x00004060


	//   ....[1]....
        /*025c*/ 	.word	0x00004090


	//   ....[2]....
        /*0260*/ 	.word	0x000040b0


	//   ....[3]....
        /*0264*/ 	.word	0x00004cf0


	//   ....[4]....
        /*0268*/ 	.word	0x00004da0


	//   ....[5]....
        /*026c*/ 	.word	0x00004e00


	//   ....[6]....
        /*0270*/ 	.word	0x00004e60


	//   ....[7]....
        /*0274*/ 	.word	0x00004ee0


	//   ....[8]....
        /*0278*/ 	.word	0x00004f40


	//----- nvinfo : EIATTR_COOP_GROUP_MASK_REGIDS
	.align		4
.L_41:
        /*027c*/ 	.byte	0x04, 0x29
        /*027e*/ 	.short	(.L_43 - .L_42)


	//   ....[0]....
.L_42:
        /*0280*/ 	.word	0xffffffff


	//   ....[1]....
        /*0284*/ 	.word	0xffffffff


	//   ....[2]....
        /*0288*/ 	.word	0xffffffff


	//   ....[3]....
        /*028c*/ 	.word	0xffffffff


	//   ....[4]....
        /*0290*/ 	.word	0xffffffff


	//   ....[5]....
        /*0294*/ 	.word	0xffffffff


	//   ....[6]....
        /*0298*/ 	.word	0xffffffff


	//   ....[7]....
        /*029c*/ 	.word	0xffffffff


	//   ....[8]....
        /*02a0*/ 	.word	0xffffffff


	//   ....[9]....
        /*02a4*/ 	.word	0xffffffff


	//   ....[10]....
        /*02a8*/ 	.word	0xffffffff


	//   ....[11]....
        /*02ac*/ 	.word	0xffffffff


	//   ....[12]....
        /*02b0*/ 	.word	0xffffffff


	//----- nvinfo : EIATTR_COOP_GROUP_INSTR_OFFSETS
	.align		4
.L_43:
        /*02b4*/ 	.byte	0x04, 0x28
        /*02b6*/ 	.short	(.L_45 - .L_44)


	//   ....[0]....
.L_44:
        /*02b8*/ 	.word	0x00000080


	//   ....[1]....
        /*02bc*/ 	.word	0x00000520


	//   ....[2]....
        /*02c0*/ 	.word	0x00000840


	//   ....[3]....
        /*02c4*/ 	.word	0x000009a0


	//   ....[4]....
        /*02c8*/ 	.word	0x00000aa0


	//   ....[5]....
        /*02cc*/ 	.word	0x00000c10


	//   ....[6]....
        /*02d0*/ 	.word	0x00000d90


	//   ....[7]....
        /*02d4*/ 	.word	0x00001f40


	//   ....[8]....
        /*02d8*/ 	.word	0x000034b0


	//   ....[9]....
        /*02dc*/ 	.word	0x000036c0


	//   ....[10]....
        /*02e0*/ 	.word	0x000036f0


	//   ....[11]....
        /*02e4*/ 	.word	0x00003f40


	//   ....[12]....
        /*02e8*/ 	.word	0x00004170


	//----- nvinfo : EIATTR_VRC_CTA_INIT_COUNT
	.align		4
.L_45:
        /*02ec*/ 	.byte	0x02, 0x4a
        /*02ee*/ 	.byte	0x80
	.zero		1


	//----- nvinfo : EIATTR_SYSCALL_OFFSETS
	.align		4
        /*02f0*/ 	.byte	0x04, 0x46
        /*02f2*/ 	.short	(.L_47 - .L_46)


	//   ....[0]....
.L_46:
        /*02f4*/ 	.word	0x00005a80


	//   ....[1]....
        /*02f8*/ 	.word	0x00005b70


	//   ....[2]....
        /*02fc*/ 	.word	0x00006b20


	//   ....[3]....
        /*0300*/ 	.word	0x00006c90


	//   ....[4]....
        /*0304*/ 	.word	0x00006e00


	//   ....[5]....
        /*0308*/ 	.word	0x00006f70


	//   ....[6]....
        /*030c*/ 	.word	0x000070e0


	//----- nvinfo : EIATTR_MBARRIER_INSTR_OFFSETS
	.align		4
.L_47:
        /*0310*/ 	.byte	0x04, 0x39
        /*0312*/ 	.short	(.L_49 - .L_48)


	//   ....[0]....
.L_48:
        /*0314*/ 	.word	0x00000620
        /*0318*/ 	.word	0x000000ff
        /*031c*/ 	.word	0x00000000
        /*0320*/ 	.short	0x0100
        /*0322*/ 	.byte	0x04
	.zero		1


	//   ....[1]....
        /*0324*/ 	.word	0x00000630
        /*0328*/ 	.word	0x000000ff
        /*032c*/ 	.word	0x00000080
        /*0330*/ 	.short	0x0100
        /*0332*/ 	.byte	0x04
	.zero		1


	//   ....[2]....
        /*0334*/ 	.word	0x00000640
        /*0338*/ 	.word	0x000000ff
        /*033c*/ 	.word	0x00000008
        /*0340*/ 	.short	0x0100
        /*0342*/ 	.byte	0x04
	.zero		1


	//   ....[3]....
        /*0344*/ 	.word	0x00000650
        /*0348*/ 	.word	0x000000ff
        /*034c*/ 	.word	0x00000088
        /*0350*/ 	.short	0x0100
        /*0352*/ 	.byte	0x04
	.zero		1


	//   ....[4]....
        /*0354*/ 	.word	0x00000660
        /*0358*/ 	.word	0x000000ff
        /*035c*/ 	.word	0x00000010
        /*0360*/ 	.short	0x0100
        /*0362*/ 	.byte	0x04
	.zero		1


	//   ....[5]....
        /*0364*/ 	.word	0x00000670
        /*0368*/ 	.word	0x000000ff
        /*036c*/ 	.word	0x00000090
        /*0370*/ 	.short	0x0100
        /*0372*/ 	.byte	0x04
	.zero		1


	//   ....[6]....
        /*0374*/ 	.word	0x00000680
        /*0378*/ 	.word	0x000000ff
        /*037c*/ 	.word	0x00000018
        /*0380*/ 	.short	0x0100
        /*0382*/ 	.byte	0x04
	.zero		1


	//   ....[7]....
        /*0384*/ 	.word	0x00000690
        /*0388*/ 	.word	0x000000ff
        /*038c*/ 	.word	0x00000098
        /*0390*/ 	.short	0x0100
        /*0392*/ 	.byte	0x04
	.zero		1


	//   ....[8]....
        /*0394*/ 	.word	0x000006a0
        /*0398*/ 	.word	0x000000ff
        /*039c*/ 	.word	0x00000020
        /*03a0*/ 	.short	0x0100
        /*03a2*/ 	.byte	0x04
	.zero		1


	//   ....[9]....
        /*03a4*/ 	.word	0x000006b0
        /*03a8*/ 	.word	0x000000ff
        /*03ac*/ 	.word	0x000000a0
        /*03b0*/ 	.short	0x0100
        /*03b2*/ 	.byte	0x04
	.zero		1


	//   ....[10]....
        /*03b4*/ 	.word	0x000006c0
        /*03b8*/ 	.word	0x000000ff
        /*03bc*/ 	.word	0x00000028
        /*03c0*/ 	.short	0x0100
        /*03c2*/ 	.byte	0x04
	.zero		1


	//   ....[11]....
        /*03c4*/ 	.word	0x000006d0
        /*03c8*/ 	.word	0x000000ff
        /*03cc*/ 	.word	0x000000a8
        /*03d0*/ 	.short	0x0100
        /*03d2*/ 	.byte	0x04
	.zero		1


	//   ....[12]....
        /*03d4*/ 	.word	0x000006e0
        /*03d8*/ 	.word	0x000000ff
        /*03dc*/ 	.word	0x00000030
        /*03e0*/ 	.short	0x0100
        /*03e2*/ 	.byte	0x04
	.zero		1


	//   ....[13]....
        /*03e4*/ 	.word	0x000006f0
        /*03e8*/ 	.word	0x000000ff
        /*03ec*/ 	.word	0x000000b0
        /*03f0*/ 	.short	0x0100
        /*03f2*/ 	.byte	0x04
	.zero		1


	//   ....[14]....
        /*03f4*/ 	.word	0x00000700
        /*03f8*/ 	.word	0x000000ff
        /*03fc*/ 	.word	0x00000038
        /*0400*/ 	.short	0x0100
        /*0402*/ 	.byte	0x04
	.zero		1


	//   ....[15]....
        /*0404*/ 	.word	0x00000710
        /*0408*/ 	.word	0x000000ff
        /*040c*/ 	.word	0x000000b8
        /*0410*/ 	.short	0x0100
        /*0412*/ 	.byte	0x04
	.zero		1


	//   ....[16]....
        /*0414*/ 	.word	0x00000720
        /*0418*/ 	.word	0x000000ff
        /*041c*/ 	.word	0x00000040
        /*0420*/ 	.short	0x0100
        /*0422*/ 	.byte	0x04
	.zero		1


	//   ....[17]....
        /*0424*/ 	.word	0x00000730
        /*0428*/ 	.word	0x000000ff
        /*042c*/ 	.word	0x000000c0
        /*0430*/ 	.short	0x0100
        /*0432*/ 	.byte	0x04
	.zero		1


	//   ....[18]....
        /*0434*/ 	.word	0x00000740
        /*0438*/ 	.word	0x000000ff
        /*043c*/ 	.word	0x00000048
        /*0440*/ 	.short	0x0100
        /*0442*/ 	.byte	0x04
	.zero		1


	//   ....[19]....
        /*0444*/ 	.word	0x00000750
        /*0448*/ 	.word	0x000000ff
        /*044c*/ 	.word	0x000000c8
        /*0450*/ 	.short	0x0100
        /*0452*/ 	.byte	0x04
	.zero		1


	//   ....[20]....
        /*0454*/ 	.word	0x00000760
        /*0458*/ 	.word	0x000000ff
        /*045c*/ 	.word	0x00000050
        /*0460*/ 	.short	0x0100
        /*0462*/ 	.byte	0x04
	.zero		1


	//   ....[21]....
        /*0464*/ 	.word	0x00000770
        /*0468*/ 	.word	0x000000ff
        /*046c*/ 	.word	0x000000d0
        /*0470*/ 	.short	0x0100
        /*0472*/ 	.byte	0x04
	.zero		1


	//   ....[22]....
        /*0474*/ 	.word	0x00000780
        /*0478*/ 	.word	0x000000ff
        /*047c*/ 	.word	0x00000058
        /*0480*/ 	.short	0x0100
        /*0482*/ 	.byte	0x04
	.zero		1


	//   ....[23]....
        /*0484*/ 	.word	0x00000790
        /*0488*/ 	.word	0x000000ff
        /*048c*/ 	.word	0x000000d8
        /*0490*/ 	.short	0x0100
        /*0492*/ 	.byte	0x04
	.zero		1


	//   ....[24]....
        /*0494*/ 	.word	0x000007a0
        /*0498*/ 	.word	0x000000ff
        /*049c*/ 	.word	0x00000060
        /*04a0*/ 	.short	0x0100
        /*04a2*/ 	.byte	0x04
	.zero		1


	//   ....[25]....
        /*04a4*/ 	.word	0x000007b0
        /*04a8*/ 	.word	0x000000ff
        /*04ac*/ 	.word	0x000000e0
        /*04b0*/ 	.short	0x0100
        /*04b2*/ 	.byte	0x04
	.zero		1


	//   ....[26]....
        /*04b4*/ 	.word	0x000007c0
        /*04b8*/ 	.word	0x000000ff
        /*04bc*/ 	.word	0x00000068
        /*04c0*/ 	.short	0x0100
        /*04c2*/ 	.byte	0x04
	.zero		1


	//   ....[27]....
        /*04c4*/ 	.word	0x000007d0
        /*04c8*/ 	.word	0x000000ff
        /*04cc*/ 	.word	0x000000e8
        /*04d0*/ 	.short	0x0100
        /*04d2*/ 	.byte	0x04
	.zero		1


	//   ....[28]....
        /*04d4*/ 	.word	0x000007e0
        /*04d8*/ 	.word	0x000000ff
        /*04dc*/ 	.word	0x00000070
        /*04e0*/ 	.short	0x0100
        /*04e2*/ 	.byte	0x04
	.zero		1


	//   ....[29]....
        /*04e4*/ 	.word	0x000007f0
        /*04e8*/ 	.word	0x000000ff
        /*04ec*/ 	.word	0x000000f0
        /*04f0*/ 	.short	0x0100
        /*04f2*/ 	.byte	0x04
	.zero		1


	//   ....[30]....
        /*04f4*/ 	.word	0x00000800
        /*04f8*/ 	.word	0x000000ff
        /*04fc*/ 	.word	0x00000078
        /*0500*/ 	.short	0x0100
        /*0502*/ 	.byte	0x04
	.zero		1


	//   ....[31]....
        /*0504*/ 	.word	0x00000810
        /*0508*/ 	.word	0x000000ff
        /*050c*/ 	.word	0x000000f8
        /*0510*/ 	.short	0x0100
        /*0512*/ 	.byte	0x04
	.zero		1


	//   ....[32]....
        /*0514*/ 	.word	0x00000950
        /*0518*/ 	.word	0x000000ff
        /*051c*/ 	.word	0x00000100
        /*0520*/ 	.short	0x0100
        /*0522*/ 	.byte	0x04
	.zero		1


	//   ....[33]....
        /*0524*/ 	.word	0x00000960
        /*0528*/ 	.word	0x000000ff
        /*052c*/ 	.word	0x00000110
        /*0530*/ 	.short	0x0100
        /*0532*/ 	.byte	0x04
	.zero		1


	//   ....[34]....
        /*0534*/ 	.word	0x00000970
        /*0538*/ 	.word	0x000000ff
        /*053c*/ 	.word	0x00000108
        /*0540*/ 	.short	0x0100
        /*0542*/ 	.byte	0x04
	.zero		1


	//   ....[35]....
        /*0544*/ 	.word	0x00000980
        /*0548*/ 	.word	0x000000ff
        /*054c*/ 	.word	0x00000118
        /*0550*/ 	.short	0x0100
        /*0552*/ 	.byte	0x04
	.zero		1


	//   ....[36]....
        /*0554*/ 	.word	0x00000a70
        /*0558*/ 	.word	0x000000ff
        /*055c*/ 	.word	0x00000120
        /*0560*/ 	.short	0x0100
        /*0562*/ 	.byte	0x06
	.zero		1


	//   ....[37]....
        /*0564*/ 	.word	0x00000a80
        /*0568*/ 	.word	0x000000ff
        /*056c*/ 	.word	0x00000128
        /*0570*/ 	.short	0x0100
        /*0572*/ 	.byte	0x06
	.zero		1


	//   ....[38]....
        /*0574*/ 	.word	0x00000bc0
        /*0578*/ 	.word	0x000000ff
        /*057c*/ 	.word	0x00000130
        /*0580*/ 	.short	0x0100
        /*0582*/ 	.byte	0x06
	.zero		1


	//   ....[39]....
        /*0584*/ 	.word	0x00000bd0
        /*0588*/ 	.word	0x000000ff
        /*058c*/ 	.word	0x00000140
        /*0590*/ 	.short	0x0100
        /*0592*/ 	.byte	0x06
	.zero		1


	//   ....[40]....
        /*0594*/ 	.word	0x00000be0
        /*0598*/ 	.word	0x000000ff
        /*059c*/ 	.word	0x00000138
        /*05a0*/ 	.short	0x0100
        /*05a2*/ 	.byte	0x06
	.zero		1


	//   ....[41]....
        /*05a4*/ 	.word	0x00000bf0
        /*05a8*/ 	.word	0x000000ff
        /*05ac*/ 	.word	0x00000148
        /*05b0*/ 	.short	0x0100
        /*05b2*/ 	.byte	0x06
	.zero		1


	//   ....[42]....
        /*05b4*/ 	.word	0x00000d20
        /*05b8*/ 	.word	0x000000ff
        /*05bc*/ 	.word	0x00000150
        /*05c0*/ 	.short	0x0100
        /*05c2*/ 	.byte	0x04
	.zero		1


	//   ....[43]....
        /*05c4*/ 	.word	0x00000d30
        /*05c8*/ 	.word	0x000000ff
        /*05cc*/ 	.word	0x00000168
        /*05d0*/ 	.short	0x0100
        /*05d2*/ 	.byte	0x04
	.zero		1


	//   ....[44]....
        /*05d4*/ 	.word	0x00000d40
        /*05d8*/ 	.word	0x000000ff
        /*05dc*/ 	.word	0x00000158
        /*05e0*/ 	.short	0x0100
        /*05e2*/ 	.byte	0x04
	.zero		1


	//   ....[45]....
        /*05e4*/ 	.word	0x00000d50
        /*05e8*/ 	.word	0x000000ff
        /*05ec*/ 	.word	0x00000170
        /*05f0*/ 	.short	0x0100
        /*05f2*/ 	.byte	0x04
	.zero		1


	//   ....[46]....
        /*05f4*/ 	.word	0x00000d60
        /*05f8*/ 	.word	0x000000ff
        /*05fc*/ 	.word	0x00000160
        /*0600*/ 	.short	0x0100
        /*0602*/ 	.byte	0x04
	.zero		1


	//   ....[47]....
        /*0604*/ 	.word	0x00000d70
        /*0608*/ 	.word	0x000000ff
        /*060c*/ 	.word	0x00000178
        /*0610*/ 	.short	0x0100
        /*0612*/ 	.byte	0x04
	.zero		1


	//   ....[48]....
        /*0614*/ 	.word	0x00000e80
        /*0618*/ 	.word	0x000000ff
        /*061c*/ 	.word	0x00000180
        /*0620*/ 	.short	0x0100
        /*0622*/ 	.byte	0x04
	.zero		1


	//   ....[49]....
        /*0624*/ 	.word	0x00000e90
        /*0628*/ 	.word	0x000000ff
        /*062c*/ 	.word	0x00000190
        /*0630*/ 	.short	0x0100
        /*0632*/ 	.byte	0x04
	.zero		1


	//   ....[50]....
        /*0634*/ 	.word	0x00000ea0
        /*0638*/ 	.word	0x000000ff
        /*063c*/ 	.word	0x00000188
        /*0640*/ 	.short	0x0100
        /*0642*/ 	.byte	0x04
	.zero		1


	//   ....[51]....
        /*0644*/ 	.word	0x00000eb0
        /*0648*/ 	.word	0x000000ff
        /*064c*/ 	.word	0x00000198
        /*0650*/ 	.short	0x0100
        /*0652*/ 	.byte	0x04
	.zero		1


	//   ....[52]....
        /*0654*/ 	.word	0x00001860
        /*0658*/ 	.word	0x00000000
        /*065c*/ 	.word	0x00000190
        /*0660*/ 	.short	0x010a
        /*0662*/ 	.byte	0xff
	.zero		1


	//   ....[53]....
        /*0664*/ 	.word	0x00001890
        /*0668*/ 	.word	0x00000000
        /*066c*/ 	.word	0x00000180
        /*0670*/ 	.short	0x0101
        /*0672*/ 	.byte	0xff
	.zero		1


	//   ....[54]....
        /*0674*/ 	.word	0x00001960
        /*0678*/ 	.word	0x000000ff
        /*067c*/ 	.word	0x00000080
        /*0680*/ 	.short	0x010a
        /*0682*/ 	.byte	0x05
	.zero		1


	//   ....[55]....
        /*0684*/ 	.word	0x000019e0
        /*0688*/ 	.word	0x000000ff
        /*068c*/ 	.word	0x00000080
        /*0690*/ 	.short	0x010a
        /*0692*/ 	.byte	0x21
	.zero		1


	//   ....[56]....
        /*0694*/ 	.word	0x00001b30
        /*0698*/ 	.word	0x000000ff
        /*069c*/ 	.word	0x00000080
        /*06a0*/ 	.short	0x010a
        /*06a2*/ 	.byte	0x08
	.zero		1


	//   ....[57]....
        /*06a4*/ 	.word	0x00001c40
        /*06a8*/ 	.word	0x000000ff
        /*06ac*/ 	.word	0x00000128
        /*06b0*/ 	.short	0x0101
        /*06b2*/ 	.byte	0x04
	.zero		1


	//   ....[58]....
        /*06b4*/ 	.word	0x00001c60
        /*06b8*/ 	.word	0x000000ff
        /*06bc*/ 	.word	0x00000080
        /*06c0*/ 	.short	0x010a
        /*06c2*/ 	.byte	0x05
	.zero		1


	//   ....[59]....
        /*06c4*/ 	.word	0x00001ce0
        /*06c8*/ 	.word	0x000000ff
        /*06cc*/ 	.word	0x00000080
        /*06d0*/ 	.short	0x010a
        /*06d2*/ 	.byte	0x11
	.zero		1


	//   ....[60]....
        /*06d4*/ 	.word	0x00001e30
        /*06d8*/ 	.word	0x000000ff
        /*06dc*/ 	.word	0x00000080
        /*06e0*/ 	.short	0x010a
        /*06e2*/ 	.byte	0x07
	.zero		1


	//   ....[61]....
        /*06e4*/ 	.word	0x00001f70
        /*06e8*/ 	.word	0x00000003
        /*06ec*/ 	.word	0x00000130
        /*06f0*/ 	.short	0x010a
        /*06f2*/ 	.byte	0xff
	.zero		1


	//   ....[62]....
        /*06f4*/ 	.word	0x000020c0
        /*06f8*/ 	.word	0x00000000
        /*06fc*/ 	.word	0x00000000
        /*0700*/ 	.short	0x0101
        /*0702*/ 	.byte	0xff
	.zero		1


	//   ....[63]....
        /*0704*/ 	.word	0x00002660
        /*0708*/ 	.word	0x000000ff
        /*070c*/ 	.word	0x00000000
        /*0710*/ 	.short	0x010a
        /*0712*/ 	.byte	0x04
	.zero		1


	//   ....[64]....
        /*0714*/ 	.word	0x000026f0
        /*0718*/ 	.word	0x000000ff
        /*071c*/ 	.word	0x00000000
        /*0720*/ 	.short	0x010a
        /*0722*/ 	.byte	0x05
	.zero		1


	//   ....[65]....
        /*0724*/ 	.word	0x00002780
        /*0728*/ 	.word	0x000000ff
        /*072c*/ 	.word	0x00000000
        /*0730*/ 	.short	0x010a
        /*0732*/ 	.byte	0x05
	.zero		1


	//   ....[66]....
        /*0734*/ 	.word	0x00002810
        /*0738*/ 	.word	0x000000ff
        /*073c*/ 	.word	0x00000000
        /*0740*/ 	.short	0x010a
        /*0742*/ 	.byte	0x05
	.zero		1


	//   ....[67]....
        /*0744*/ 	.word	0x000028a0
        /*0748*/ 	.word	0x000000ff
        /*074c*/ 	.word	0x00000000
        /*0750*/ 	.short	0x010a
        /*0752*/ 	.byte	0x05
	.zero		1


	//   ....[68]....
        /*0754*/ 	.word	0x00002930
        /*0758*/ 	.word	0x000000ff
        /*075c*/ 	.word	0x00000000
        /*0760*/ 	.short	0x010a
        /*0762*/ 	.byte	0x05
	.zero		1


	//   ....[69]....
        /*0764*/ 	.word	0x000029c0
        /*0768*/ 	.word	0x000000ff
        /*076c*/ 	.word	0x00000000
        /*0770*/ 	.short	0x010a
        /*0772*/ 	.byte	0x05
	.zero		1


	//   ....[70]....
        /*0774*/ 	.word	0x00002a50
        /*0778*/ 	.word	0x000000ff
        /*077c*/ 	.word	0x00000000
        /*0780*/ 	.short	0x010a
        /*0782*/ 	.byte	0x05
	.zero		1


	//   ....[71]....
        /*0784*/ 	.word	0x00002ae0
        /*0788*/ 	.word	0x000000ff
        /*078c*/ 	.word	0x00000000
        /*0790*/ 	.short	0x010a
        /*0792*/ 	.byte	0x05
	.zero		1


	//   ....[72]....
        /*0794*/ 	.word	0x00002b70
        /*0798*/ 	.word	0x000000ff
        /*079c*/ 	.word	0x00000000
        /*07a0*/ 	.short	0x010a
        /*07a2*/ 	.byte	0x05
	.zero		1


	//   ....[73]....
        /*07a4*/ 	.word	0x00002c00
        /*07a8*/ 	.word	0x000000ff
        /*07ac*/ 	.word	0x00000000
        /*07b0*/ 	.short	0x010a
        /*07b2*/ 	.byte	0x05
	.zero		1


	//   ....[74]....
        /*07b4*/ 	.word	0x00002c90
        /*07b8*/ 	.word	0x000000ff
        /*07bc*/ 	.word	0x00000000
        /*07c0*/ 	.short	0x010a
        /*07c2*/ 	.byte	0x05
	.zero		1


	//   ....[75]....
        /*07c4*/ 	.word	0x00002d20
        /*07c8*/ 	.word	0x000000ff
        /*07cc*/ 	.word	0x00000000
        /*07d0*/ 	.short	0x010a
        /*07d2*/ 	.byte	0x05
	.zero		1


	//   ....[76]....
        /*07d4*/ 	.word	0x00002db0
        /*07d8*/ 	.word	0x000000ff
        /*07dc*/ 	.word	0x00000000
        /*07e0*/ 	.short	0x010a
        /*07e2*/ 	.byte	0x05
	.zero		1


	//   ....[77]....
        /*07e4*/ 	.word	0x00002e40
        /*07e8*/ 	.word	0x000000ff
        /*07ec*/ 	.word	0x00000000
        /*07f0*/ 	.short	0x010a
        /*07f2*/ 	.byte	0x05
	.zero		1


	//   ....[78]....
        /*07f4*/ 	.word	0x00002ee0
        /*07f8*/ 	.word	0x00000000
        /*07fc*/ 	.word	0x00000000
        /*0800*/ 	.short	0x010a
        /*0802*/ 	.byte	0xff
	.zero		1


	//   ....[79]....
        /*0804*/ 	.word	0x00003000
        /*0808*/ 	.word	0x00000002
        /*080c*/ 	.word	0x00000180
        /*0810*/ 	.short	0x010a
        /*0812*/ 	.byte	0xff
	.zero		1


	//   ....[80]....
        /*0814*/ 	.word	0x00003070
        /*0818*/ 	.word	0x00000002
        /*081c*/ 	.word	0x00000000
        /*0820*/ 	.short	0x0101
        /*0822*/ 	.byte	0xff
	.zero		1


	//   ....[81]....
        /*0824*/ 	.word	0x00003090
        /*0828*/ 	.word	0x000000ff
        /*082c*/ 	.word	0x00000140
        /*0830*/ 	.short	0x010a
        /*0832*/ 	.byte	0x04
	.zero		1


	//   ....[82]....
        /*0834*/ 	.word	0x000031b0
        /*0838*/ 	.word	0x00000002
        /*083c*/ 	.word	0x00000130
        /*0840*/ 	.short	0x010a
        /*0842*/ 	.byte	0xff
	.zero		1


	//   ....[83]....
        /*0844*/ 	.word	0x000032b0
        /*0848*/ 	.word	0x00000002
        /*084c*/ 	.word	0x00000000
        /*0850*/ 	.short	0x0101
        /*0852*/ 	.byte	0xff
	.zero		1


	//   ....[84]....
        /*0854*/ 	.word	0x00003340
        /*0858*/ 	.word	0x000000ff
        /*085c*/ 	.word	0x00000140
        /*0860*/ 	.short	0x0106
        /*0862*/ 	.byte	0x04
	.zero		1


	//   ....[85]....
        /*0864*/ 	.word	0x00003360
        /*0868*/ 	.word	0x000000ff
        /*086c*/ 	.word	0x00000140
        /*0870*/ 	.short	0x010a
        /*0872*/ 	.byte	0x04
	.zero		1


	//   ....[86]....
        /*0874*/ 	.word	0x000033f0
        /*0878*/ 	.word	0x000000ff
        /*087c*/ 	.word	0x00000140
        /*0880*/ 	.short	0x0106
        /*0882*/ 	.byte	0x06
	.zero		1


	//   ....[87]....
        /*0884*/ 	.word	0x00003430
        /*0888*/ 	.word	0x00000000
        /*088c*/ 	.word	0x00000140
        /*0890*/ 	.short	0x010a
        /*0892*/ 	.byte	0xff
	.zero		1


	//   ....[88]....
        /*0894*/ 	.word	0x00003910
        /*0898*/ 	.word	0x00000000
        /*089c*/ 	.word	0x00000130
        /*08a0*/ 	.short	0x010a
        /*08a2*/ 	.byte	0xff
	.zero		1


	//   ....[89]....
        /*08a4*/ 	.word	0x00003a10
        /*08a8*/ 	.word	0x00000003
        /*08ac*/ 	.word	0x00000000
        /*08b0*/ 	.short	0x0101
        /*08b2*/ 	.byte	0xff
	.zero		1


	//   ....[90]....
        /*08b4*/ 	.word	0x00003a20
        /*08b8*/ 	.word	0x000000ff
        /*08bc*/ 	.word	0x00000000
        /*08c0*/ 	.short	0x010a
        /*08c2*/ 	.byte	0x05
	.zero		1


	//   ....[91]....
        /*08c4*/ 	.word	0x00003a30
        /*08c8*/ 	.word	0x000000ff
        /*08cc*/ 	.word	0x00000168
        /*08d0*/ 	.short	0x010a
        /*08d2*/ 	.byte	0x11
	.zero		1


	//   ....[92]....
        /*08d4*/ 	.word	0x00003b10
        /*08d8*/ 	.word	0x000000ff
        /*08dc*/ 	.word	0x00000000
        /*08e0*/ 	.short	0x010a
        /*08e2*/ 	.byte	0x07
	.zero		1


	//   ....[93]....
        /*08e4*/ 	.word	0x00003c20
        /*08e8*/ 	.word	0x000000ff
        /*08ec*/ 	.word	0x00000000
        /*08f0*/ 	.short	0x010a
        /*08f2*/ 	.byte	0x0a
	.zero		1


	//   ....[94]....
        /*08f4*/ 	.word	0x00003e00
        /*08f8*/ 	.word	0x000000ff
        /*08fc*/ 	.word	0x00000000
        /*0900*/ 	.short	0x010a
        /*0902*/ 	.byte	0x04
	.zero		1


	//   ....[95]....
        /*0904*/ 	.word	0x00003e90
        /*0908*/ 	.word	0x000000ff
        /*090c*/ 	.word	0x00000000
        /*0910*/ 	.short	0x010a
        /*0912*/ 	.byte	0x05
	.zero		1


	//   ....[96]....
        /*0914*/ 	.word	0x00003f20
        /*0918*/ 	.word	0x000000ff
        /*091c*/ 	.word	0x00000000
        /*0920*/ 	.short	0x010a
        /*0922*/ 	.byte	0x04
	.zero		1


	//   ....[97]....
        /*0924*/ 	.word	0x000043f0
        /*0928*/ 	.word	0x00000003
        /*092c*/ 	.word	0x00000130
        /*0930*/ 	.short	0x010a
        /*0932*/ 	.byte	0xff
	.zero		1


	//   ....[98]....
        /*0934*/ 	.word	0x00004560
        /*0938*/ 	.word	0x00000000
        /*093c*/ 	.word	0x00000000
        /*0940*/ 	.short	0x0101
        /*0942*/ 	.byte	0xff
	.zero		1


	//   ....[99]....
        /*0944*/ 	.word	0x00004a10
        /*0948*/ 	.word	0x000000ff
        /*094c*/ 	.word	0x00000128
        /*0950*/ 	.short	0x010a
        /*0952*/ 	.byte	0x06
	.zero		1


	//   ....[100]....
        /*0954*/ 	.word	0x00004c20
        /*0958*/ 	.word	0x000000ff
        /*095c*/ 	.word	0x00000110
        /*0960*/ 	.short	0x010a
        /*0962*/ 	.byte	0x05
	.zero		1


	//   ....[101]....
        /*0964*/ 	.word	0x00004f80
        /*0968*/ 	.word	0x000000ff
        /*096c*/ 	.word	0x00000100
        /*0970*/ 	.short	0x010b
        /*0972*/ 	.byte	0x05
	.zero		1


	//   ....[102]....
        /*0974*/ 	.word	0x00004f90
        /*0978*/ 	.word	0x000000ff
        /*097c*/ 	.word	0x00000000
        /*0980*/ 	.short	0x0101
        /*0982*/ 	.byte	0x04
	.zero		1


	//   ....[103]....
        /*0984*/ 	.word	0x00004fe0
        /*0988*/ 	.word	0x000000ff
        /*098c*/ 	.word	0x00000000
        /*0990*/ 	.short	0x010a
        /*0992*/ 	.byte	0x04
	.zero		1


	//   ....[104]....
        /*0994*/ 	.word	0x00005080
        /*0998*/ 	.word	0x00000000
        /*099c*/ 	.word	0x00000000
        /*09a0*/ 	.short	0x010a
        /*09a2*/ 	.byte	0xff
	.zero		1


	//   ....[105]....
        /*09a4*/ 	.word	0x000052e0
        /*09a8*/ 	.word	0x000000ff
        /*09ac*/ 	.word	0x00000130
        /*09b0*/ 	.short	0x010a
        /*09b2*/ 	.byte	0x04
	.zero		1


	//   ....[106]....
        /*09b4*/ 	.word	0x000053b0
        /*09b8*/ 	.word	0x000000ff
        /*09bc*/ 	.word	0x00000000
        /*09c0*/ 	.short	0x0101
        /*09c2*/ 	.byte	0x04
	.zero		1


	//   ....[107]....
        /*09c4*/ 	.word	0x00006050
        /*09c8*/ 	.word	0x00000005
        /*09cc*/ 	.word	0x00000100
        /*09d0*/ 	.short	0x010a
        /*09d2*/ 	.byte	0xff
	.zero		1


	//   ....[108]....
        /*09d4*/ 	.word	0x00006290
        /*09d8*/ 	.word	0x00000004
        /*09dc*/ 	.word	0x00000150
        /*09e0*/ 	.short	0x010a
        /*09e2*/ 	.byte	0xff
	.zero		1


	//   ....[109]....
        /*09e4*/ 	.word	0x000064c0
        /*09e8*/ 	.word	0x00000005
        /*09ec*/ 	.word	0x00000100
        /*09f0*/ 	.short	0x010a
        /*09f2*/ 	.byte	0xff
	.zero		1


	//   ....[110]....
        /*09f4*/ 	.word	0x00006a00
        /*09f8*/ 	.word	0x00000004
        /*09fc*/ 	.word	0x00000150
        /*0a00*/ 	.short	0x010a
        /*0a02*/ 	.byte	0xff
	.zero		1


	//   ....[111]....
        /*0a04*/ 	.word	0x000078c0
        /*0a08*/ 	.word	0x000000ff
        /*0a0c*/ 	.word	0x00000000
        /*0a10*/ 	.short	0x0101
        /*0a12*/ 	.byte	0x05
	.zero		1


	//   ....[112]....
        /*0a14*/ 	.word	0x00009d60
        /*0a18*/ 	.word	0x00000000
        /*0a1c*/ 	.word	0x00000000
        /*0a20*/ 	.short	0x0101
        /*0a22*/ 	.byte	0xff
	.zero		1


	//   ....[113]....
        /*0a24*/ 	.word	0x00009ff0
        /*0a28*/ 	.word	0x00000000
        /*0a2c*/ 	.word	0x00000190
        /*0a30*/ 	.short	0x010a
        /*0a32*/ 	.byte	0xff
	.zero		1


	//   ....[114]....
        /*0a34*/ 	.word	0x0000a050
        /*0a38*/ 	.word	0x00000000
        /*0a3c*/ 	.word	0x00000080
        /*0a40*/ 	.short	0x010a
        /*0a42*/ 	.byte	0xff
	.zero		1


	//   ....[115]....
        /*0a44*/ 	.word	0x0000a0b0
        /*0a48*/ 	.word	0x00000000
        /*0a4c*/ 	.word	0x00000080
        /*0a50*/ 	.short	0x010a
        /*0a52*/ 	.byte	0xff
	.zero		1


	//   ....[116]....
        /*0a54*/ 	.word	0x0000a100
        /*0a58*/ 	.word	0x00000003
        /*0a5c*/ 	.word	0x00000130
        /*0a60*/ 	.short	0x010a
        /*0a62*/ 	.byte	0xff
	.zero		1


	//   ....[117]....
        /*0a64*/ 	.word	0x0000a160
        /*0a68*/ 	.word	0x00000000
        /*0a6c*/ 	.word	0x00000000
        /*0a70*/ 	.short	0x010a
        /*0a72*/ 	.byte	0xff
	.zero		1


	//   ....[118]....
        /*0a74*/ 	.word	0x0000a1c0
        /*0a78*/ 	.word	0x00000000
        /*0a7c*/ 	.word	0x00000000
        /*0a80*/ 	.short	0x010a
        /*0a82*/ 	.byte	0xff
	.zero		1


	//   ....[119]....
        /*0a84*/ 	.word	0x0000a220
        /*0a88*/ 	.word	0x00000000
        /*0a8c*/ 	.word	0x00000000
        /*0a90*/ 	.short	0x010a
        /*0a92*/ 	.byte	0xff
	.zero		1


	//   ....[120]....
        /*0a94*/ 	.word	0x0000a280
        /*0a98*/ 	.word	0x00000000
        /*0a9c*/ 	.word	0x00000000
        /*0aa0*/ 	.short	0x010a
        /*0aa2*/ 	.byte	0xff
	.zero		1


	//   ....[121]....
        /*0aa4*/ 	.word	0x0000a2e0
        /*0aa8*/ 	.word	0x00000000
        /*0aac*/ 	.word	0x00000000
        /*0ab0*/ 	.short	0x010a
        /*0ab2*/ 	.byte	0xff
	.zero		1


	//   ....[122]....
        /*0ab4*/ 	.word	0x0000a340
        /*0ab8*/ 	.word	0x00000000
        /*0abc*/ 	.word	0x00000000
        /*0ac0*/ 	.short	0x010a
        /*0ac2*/ 	.byte	0xff
	.zero		1


	//   ....[123]....
        /*0ac4*/ 	.word	0x0000a3a0
        /*0ac8*/ 	.word	0x00000000
        /*0acc*/ 	.word	0x00000000
        /*0ad0*/ 	.short	0x010a
        /*0ad2*/ 	.byte	0xff
	.zero		1


	//   ....[124]....
        /*0ad4*/ 	.word	0x0000a400
        /*0ad8*/ 	.word	0x00000000
        /*0adc*/ 	.word	0x00000000
        /*0ae0*/ 	.short	0x010a
        /*0ae2*/ 	.byte	0xff
	.zero		1


	//   ....[125]....
        /*0ae4*/ 	.word	0x0000a460
        /*0ae8*/ 	.word	0x00000000
        /*0aec*/ 	.word	0x00000000
        /*0af0*/ 	.short	0x010a
        /*0af2*/ 	.byte	0xff
	.zero		1


	//   ....[126]....
        /*0af4*/ 	.word	0x0000a4c0
        /*0af8*/ 	.word	0x00000000
        /*0afc*/ 	.word	0x00000000
        /*0b00*/ 	.short	0x010a
        /*0b02*/ 	.byte	0xff
	.zero		1


	//   ....[127]....
        /*0b04*/ 	.word	0x0000a520
        /*0b08*/ 	.word	0x00000000
        /*0b0c*/ 	.word	0x00000000
        /*0b10*/ 	.short	0x010a
        /*0b12*/ 	.byte	0xff
	.zero		1


	//   ....[128]....
        /*0b14*/ 	.word	0x0000a580
        /*0b18*/ 	.word	0x00000000
        /*0b1c*/ 	.word	0x00000000
        /*0b20*/ 	.short	0x010a
        /*0b22*/ 	.byte	0xff
	.zero		1


	//   ....[129]....
        /*0b24*/ 	.word	0x0000a5e0
        /*0b28*/ 	.word	0x00000000
        /*0b2c*/ 	.word	0x00000000
        /*0b30*/ 	.short	0x010a
        /*0b32*/ 	.byte	0xff
	.zero		1


	//   ....[130]....
        /*0b34*/ 	.word	0x0000a640
        /*0b38*/ 	.word	0x00000000
        /*0b3c*/ 	.word	0x00000000
        /*0b40*/ 	.short	0x010a
        /*0b42*/ 	.byte	0xff
	.zero		1


	//   ....[131]....
        /*0b44*/ 	.word	0x0000a6a0
        /*0b48*/ 	.word	0x00000000
        /*0b4c*/ 	.word	0x00000000
        /*0b50*/ 	.short	0x010a
        /*0b52*/ 	.byte	0xff
	.zero		1


	//   ....[132]....
        /*0b54*/ 	.word	0x0000a6f0
        /*0b58*/ 	.word	0x00000002
        /*0b5c*/ 	.word	0x00000180
        /*0b60*/ 	.short	0x010a
        /*0b62*/ 	.byte	0xff
	.zero		1


	//   ....[133]....
        /*0b64*/ 	.word	0x0000a750
        /*0b68*/ 	.word	0x00000002
        /*0b6c*/ 	.word	0x00000140
        /*0b70*/ 	.short	0x010a
        /*0b72*/ 	.byte	0xff
	.zero		1


	//   ....[134]....
        /*0b74*/ 	.word	0x0000a7a0
        /*0b78*/ 	.word	0x00000002
        /*0b7c*/ 	.word	0x00000130
        /*0b80*/ 	.short	0x010a
        /*0b82*/ 	.byte	0xff
	.zero		1


	//   ....[135]....
        /*0b84*/ 	.word	0x0000a800
        /*0b88*/ 	.word	0x00000000
        /*0b8c*/ 	.word	0x00000140
        /*0b90*/ 	.short	0x010a
        /*0b92*/ 	.byte	0xff
	.zero		1


	//   ....[136]....
        /*0b94*/ 	.word	0x0000a850
        /*0b98*/ 	.word	0x00000000
        /*0b9c*/ 	.word	0x00000130
        /*0ba0*/ 	.short	0x010a
        /*0ba2*/ 	.byte	0xff
	.zero		1


	//   ....[137]....
        /*0ba4*/ 	.word	0x0000a8b0
        /*0ba8*/ 	.word	0x00000002
        /*0bac*/ 	.word	0x00000168
        /*0bb0*/ 	.short	0x010a
        /*0bb2*/ 	.byte	0xff
	.zero		1


	//   ....[138]....
        /*0bb4*/ 	.word	0x0000a910
        /*0bb8*/ 	.word	0x00000000
        /*0bbc*/ 	.word	0x00000000
        /*0bc0*/ 	.short	0x010a
        /*0bc2*/ 	.byte	0xff
	.zero		1


	//   ....[139]....
        /*0bc4*/ 	.word	0x0000a970
        /*0bc8*/ 	.word	0x00000000
        /*0bcc*/ 	.word	0x00000000
        /*0bd0*/ 	.short	0x010a
        /*0bd2*/ 	.byte	0xff
	.zero		1


	//   ....[140]....
        /*0bd4*/ 	.word	0x0000a9d0
        /*0bd8*/ 	.word	0x00000000
        /*0bdc*/ 	.word	0x00000000
        /*0be0*/ 	.short	0x010a
        /*0be2*/ 	.byte	0xff
	.zero		1


	//   ....[141]....
        /*0be4*/ 	.word	0x0000aa30
        /*0be8*/ 	.word	0x00000000
        /*0bec*/ 	.word	0x00000000
        /*0bf0*/ 	.short	0x010a
        /*0bf2*/ 	.byte	0xff
	.zero		1


	//   ....[142]....
        /*0bf4*/ 	.word	0x0000aa80
        /*0bf8*/ 	.word	0x00000003
        /*0bfc*/ 	.word	0x00000130
        /*0c00*/ 	.short	0x010a
        /*0c02*/ 	.byte	0xff
	.zero		1


	//   ....[143]....
        /*0c04*/ 	.word	0x0000aae0
        /*0c08*/ 	.word	0x00000000
        /*0c0c*/ 	.word	0x00000128
        /*0c10*/ 	.short	0x010a
        /*0c12*/ 	.byte	0xff
	.zero		1


	//   ....[144]....
        /*0c14*/ 	.word	0x0000ab40
        /*0c18*/ 	.word	0x00000002
        /*0c1c*/ 	.word	0x00000110
        /*0c20*/ 	.short	0x010a
        /*0c22*/ 	.byte	0xff
	.zero		1


	//   ....[145]....
        /*0c24*/ 	.word	0x0000aba0
        /*0c28*/ 	.word	0x00000000
        /*0c2c*/ 	.word	0x00000000
        /*0c30*/ 	.short	0x010a
        /*0c32*/ 	.byte	0xff
	.zero		1


	//   ....[146]....
        /*0c34*/ 	.word	0x0000ac00
        /*0c38*/ 	.word	0x00000000
        /*0c3c*/ 	.word	0x00000130
        /*0c40*/ 	.short	0x010a
        /*0c42*/ 	.byte	0xff
	.zero		1


	//   ....[147]....
        /*0c44*/ 	.word	0x0000ac50
        /*0c48*/ 	.word	0x00000005
        /*0c4c*/ 	.word	0x00000100
        /*0c50*/ 	.short	0x010a
        /*0c52*/ 	.byte	0xff
	.zero		1


	//   ....[148]....
        /*0c54*/ 	.word	0x0000aca0
        /*0c58*/ 	.word	0x00000004
        /*0c5c*/ 	.word	0x00000150
        /*0c60*/ 	.short	0x010a
        /*0c62*/ 	.byte	0xff
	.zero		1


	//----- nvinfo : EIATTR_NUM_MBARRIERS
	.align		4
.L_49:
        /*0c64*/ 	.byte	0x03, 0x38
        /*0c66*/ 	.short	0x0034


	//----- nvinfo : EIATTR_EXIT_INSTR_OFFSETS
	.align		4
        /*0c68*/ 	.byte	0x04, 0x1c
        /*0c6a*/ 	.short	(.L_51 - .L_50)


	//   ....[0]....
.L_50:
        /*0c6c*/ 	.word	0x00002f10


	//   ....[1]....
        /*0c70*/ 	.word	0x00003400


	//   ....[2]....
        /*0c74*/ 	.word	0x00003460


	//   ....[3]....
        /*0c78*/ 	.word	0x00004180


	//   ....[4]....
        /*0c7c*/ 	.word	0x000050b0


	//   ....[5]....
        /*0c80*/ 	.word	0x000050f0


	//   ....[6]....
        /*0c84*/ 	.word	0x00009ef0


	//   ....[7]....
        /*0c88*/ 	.word	0x00009f80


	//   ....[8]....
        /*0c8c*/ 	.word	0x00009fb0


	//   ....[9]....
        /*0c90*/ 	.word	0x00009fe0


	//----- nvinfo : EIATTR_MAX_THREADS
	.align		4
.L_51:
        /*0c94*/ 	.byte	0x04, 0x05
        /*0c96*/ 	.short	(.L_53 - .L_52)
.L_52:
        /*0c98*/ 	.word	0x00000100
        /*0c9c*/ 	.word	0x00000001
        /*0ca0*/ 	.word	0x00000001


	//----- nvinfo : EIATTR_CRS_STACK_SIZE
	.align		4
.L_53:
        /*0ca4*/ 	.byte	0x04, 0x1e
        /*0ca6*/ 	.short	(.L_55 - .L_54)
.L_54:
        /*0ca8*/ 	.word	0x00000000


	//----- nvinfo : EIATTR_CBANK_PARAM_SIZE
	.align		4
.L_55:
        /*0cac*/ 	.byte	0x03, 0x19
        /*0cae*/ 	.short	0x0800


	//----- nvinfo : EIATTR_PARAM_CBANK
	.align		4
        /*0cb0*/ 	.byte	0x04, 0x0a
        /*0cb2*/ 	.short	(.L_57 - .L_56)
	.align		4
.L_56:
        /*0cb4*/ 	.word	index@(.nv.constant0._ZN7cutlass13device_kernelINS_4gemm6kernel13GemmUniversalIN4cute5tupleIJiiiiEEENS1_10collective13CollectiveMmaINS1_35MainloopSm100TmaUmmaWarpSpecializedILi16ELi2ELi3ENS5_IJNS4_1CILi1EEESB_SB_EEEEENS5_IJNSA_ILi128EEENSA_ILi160EEENSA_ILi16EEEEEENS_6half_tENS5_IJlSB_lEEESI_SJ_NS4_8TiledMMAINS4_8MMA_AtomIJNS4_20SM100_MMA_F16BF16_SSISI_SI_fLi128ELi160ELNS4_4UMMA5MajorE0ELSO_0ELNSN_7ScaleInE0ELSP_0EEEEEENS4_6LayoutISC_NS5_IJNSA_ILi0EEEST_ST_EEEEENS5_IJNS4_10UnderscoreESW_SW_EEEEENS4_13SM90_TMA_LOADENS4_14ComposedLayoutINS4_7SwizzleILi1ELi4ELi3EEENS4_18smem_ptr_flag_bitsILi16EEENSS_INS5_IJNSA_ILi8EEESG_EEENS5_IJSG_SB_EEEEEEEvNS4_8identityESZ_S19_vS1A_EENS_8epilogue10collective18CollectiveEpilogueINS1C_23Sm100TmaWarpSpecializedILi2ELi1ELi160ELb1ELb0EEEJSH_NS5_IJNSS_ISE_SB_EENSS_ISF_SB_EEEEESI_SJ_SI_SJ_NS1C_6fusion15FusionCallbacksIS1G_NS1K_17LinearCombinationISI_fSI_fLNS_15FloatRoundStyleE2EEESH_S1J_JEEENS4_5SM1004TMEM4LOAD26SM100_TMEM_LOAD_32dp32b32xESZ_NS10_INS11_ILi2ELi4ELi3EEES14_NSS_INS5_IJS15_NSA_ILi32EEEEEENS5_IJS1V_SB_EEEEEEENS4_39AutoVectorizingCopyWithAssumedAlignmentILi128EEENS4_14SM90_TMA_STOREES1Z_S21_S21_EEEvvEEEEvNT_6ParamsE)
        /*0cb8*/ 	.short	0x0380
        /*0cba*/ 	.short	0x0800


	//----- nvinfo : EIATTR_SW_WAR
	.align		4
.L_57:
        /*0cbc*/ 	.byte	0x04, 0x36
        /*0cbe*/ 	.short	(.L_59 - .L_58)
.L_58:
        /*0cc0*/ 	.word	0x00000008
.L_59:


//--------------------- .nv.callgraph             --------------------------
	.section	.nv.callgraph,"",@"SHT_CUDA_CALLGRAPH"
	.align	4
	.sectionentsize	8
	.align		4
        /*0000*/ 	.word	0x00000000
	.align		4
        /*0004*/ 	.word	0xffffffff
	.align		4
        /*0008*/ 	.word	index@(_ZN7cutlass13device_kernelINS_4gemm6kernel13GemmUniversalIN4cute5tupleIJiiiiEEENS1_10collective13CollectiveMmaINS1_35MainloopSm100TmaUmmaWarpSpecializedILi16ELi2ELi3ENS5_IJNS4_1CILi1EEESB_SB_EEEEENS5_IJNSA_ILi128EEENSA_ILi160EEENSA_ILi16EEEEEENS_6half_tENS5_IJlSB_lEEESI_SJ_NS4_8TiledMMAINS4_8MMA_AtomIJNS4_20SM100_MMA_F16BF16_SSISI_SI_fLi128ELi160ELNS4_4UMMA5MajorE0ELSO_0ELNSN_7ScaleInE0ELSP_0EEEEEENS4_6LayoutISC_NS5_IJNSA_ILi0EEEST_ST_EEEEENS5_IJNS4_10UnderscoreESW_SW_EEEEENS4_13SM90_TMA_LOADENS4_14ComposedLayoutINS4_7SwizzleILi1ELi4ELi3EEENS4_18smem_ptr_flag_bitsILi16EEENSS_INS5_IJNSA_ILi8EEESG_EEENS5_IJSG_SB_EEEEEEEvNS4_8identityESZ_S19_vS1A_EENS_8epilogue10collective18CollectiveEpilogueINS1C_23Sm100TmaWarpSpecializedILi2ELi1ELi160ELb1ELb0EEEJSH_NS5_IJNSS_ISE_SB_EENSS_ISF_SB_EEEEESI_SJ_SI_SJ_NS1C_6fusion15FusionCallbacksIS1G_NS1K_17LinearCombinationISI_fSI_fLNS_15FloatRoundStyleE2EEESH_S1J_JEEENS4_5SM1004TMEM4LOAD26SM100_TMEM_LOAD_32dp32b32xESZ_NS10_INS11_ILi2ELi4ELi3EEES14_NSS_INS5_IJS15_NSA_ILi32EEEEEENS5_IJS1V_SB_EEEEEEENS4_39AutoVectorizingCopyWithAssumedAlignmentILi128EEENS4_14SM90_TMA_STOREES1Z_S21_S21_EEEvvEEEEvNT_6ParamsE)
	.align		4
        /*000c*/ 	.word	index@(__assertfail)
	.align		4
        /*0010*/ 	.word	0x00000000
	.align		4
        /*0014*/ 	.word	0xfffffffe
	.align		4
        /*0018*/ 	.word	0x00000000
	.align		4
        /*001c*/ 	.word	0xfffffffd
	.align		4
        /*0020*/ 	.word	0x00000000
	.align		4
        /*0024*/ 	.word	0xfffffffc


//--------------------- .nv.constant4             --------------------------
	.section	.nv.constant4,"a",@progbits
	.align	8
	.align		8
.nv.constant4:
        /*0000*/ 	.dword	__assertfail
	.align		8
        /*0008*/ 	.dword	__unnamed_1
	.align		8
        /*0010*/ 	.dword	__unnamed_2
	.align		8
        /*0018*/ 	.dword	_ZN40_INTERNAL_36f73b62_4_k_cu_8868521e_178594cuda3std3__45__cpo5beginE
	.align		8
        /*0020*/ 	.dword	_ZN40_INTERNAL_36f73b62_4_k_cu_8868521e_178594cuda3std3__45__cpo3endE
	.align		8
        /*0028*/ 	.dword	_ZN40_INTERNAL_36f73b62_4_k_cu_8868521e_178594cuda3std3__45__cpo6cbeginE
	.align		8
        /*0030*/ 	.dword	_ZN40_INTERNAL_36f73b62_4_k_cu_8868521e_178594cuda3std3__45__cpo4cendE
	.align		8
        /*0038*/ 	.dword	_ZN40_INTERNAL_36f73b62_4_k_cu_8868521e_178594cuda3std3__442_GLOBAL__N__36f73b62_4_k_cu_8868521e_178596ignoreE
	.align		8
        /*0040*/ 	.dword	_ZN40_INTERNAL_36f73b62_4_k_cu_8868521e_178594cuda3std3__419piecewise_constructE
	.align		8
        /*0048*/ 	.dword	_ZN40_INTERNAL_36f73b62_4_k_cu_8868521e_178594cuda3std3__48in_placeE
	.align		8
        /*0050*/ 	.dword	_ZN40_INTERNAL_36f73b62_4_k_cu_8868521e_178594cuda3std6ranges3__45__cpo4swapE
	.align		8
        /*0058*/ 	.dword	_ZN40_INTERNAL_36f73b62_4_k_cu_8868521e_178594cuda3std6ranges3__45__cpo9iter_moveE
	.align		8
        /*0060*/ 	.dword	_ZN40_INTERNAL_36f73b62_4_k_cu_8868521e_178594cute7productE
	.align		8
        /*0068*/ 	.dword	_ZN40_INTERNAL_36f73b62_4_k_cu_8868521e_178594cute1_E
	.align		8
        /*0070*/ 	.dword	$str$25
	.align		8
        /*0078*/ 	.dword	$str$26
	.align		8
        /*0080*/ 	.dword	$str$27
	.align		8
        /*0088*/ 	.dword	$str$28


//--------------------- .text._ZN7cutlass13device_kernelINS_4gemm6kernel13GemmUniversalIN4cute5tupleIJiiiiEEENS1_10collective13CollectiveMmaINS1_35MainloopSm100TmaUmmaWarpSpecializedILi16ELi2ELi3ENS5_IJNS4_1CILi1EEESB_SB_EEEEENS5_IJNSA_ILi128EEENSA_ILi160EEENSA_ILi16EEEEEENS_6half_tENS5_IJlSB_lEEESI_SJ_NS4_8TiledMMAINS4_8MMA_AtomIJNS4_20SM100_MMA_F16BF16_SSISI_SI_fLi128ELi160ELNS4_4UMMA5MajorE0ELSO_0ELNSN_7ScaleInE0ELSP_0EEEEEENS4_6LayoutISC_NS5_IJNSA_ILi0EEEST_ST_EEEEENS5_IJNS4_10UnderscoreESW_SW_EEEEENS4_13SM90_TMA_LOADENS4_14ComposedLayoutINS4_7SwizzleILi1ELi4ELi3EEENS4_18smem_ptr_flag_bitsILi16EEENSS_INS5_IJNSA_ILi8EEESG_EEENS5_IJSG_SB_EEEEEEEvNS4_8identityESZ_S19_vS1A_EENS_8epilogue10collective18CollectiveEpilogueINS1C_23Sm100TmaWarpSpecializedILi2ELi1ELi160ELb1ELb0EEEJSH_NS5_IJNSS_ISE_SB_EENSS_ISF_SB_EEEEESI_SJ_SI_SJ_NS1C_6fusion15FusionCallbacksIS1G_NS1K_17LinearCombinationISI_fSI_fLNS_15FloatRoundStyleE2EEESH_S1J_JEEENS4_5SM1004TMEM4LOAD26SM100_TMEM_LOAD_32dp32b32xESZ_NS10_INS11_ILi2ELi4ELi3EEES14_NSS_INS5_IJS15_NSA_ILi32EEEEEENS5_IJS1V_SB_EEEEEEENS4_39AutoVectorizingCopyWithAssumedAlignmentILi128EEENS4_14SM90_TMA_STOREES1Z_S21_S21_EEEvvEEEEvNT_6ParamsE --------------------------
	.section	.text._ZN7cutlass13device_kernelINS_4gemm6kernel13GemmUniversalIN4cute5tupleIJiiiiEEENS1_10collective13CollectiveMmaINS1_35MainloopSm100TmaUmmaWarpSpecializedILi16ELi2ELi3ENS5_IJNS4_1CILi1EEESB_SB_EEEEENS5_IJNSA_ILi128EEENSA_ILi160EEENSA_ILi16EEEEEENS_6half_tENS5_IJlSB_lEEESI_SJ_NS4_8TiledMMAINS4_8MMA_AtomIJNS4_20SM100_MMA_F16BF16_SSISI_SI_fLi128ELi160ELNS4_4UMMA5MajorE0ELSO_0ELNSN_7ScaleInE0ELSP_0EEEEEENS4_6LayoutISC_NS5_IJNSA_ILi0EEEST_ST_EEEEENS5_IJNS4_10UnderscoreESW_SW_EEEEENS4_13SM90_TMA_LOADENS4_14ComposedLayoutINS4_7SwizzleILi1ELi4ELi3EEENS4_18smem_ptr_flag_bitsILi16EEENSS_INS5_IJNSA_ILi8EEESG_EEENS5_IJSG_SB_EEEEEEEvNS4_8identityESZ_S19_vS1A_EENS_8epilogue10collective18CollectiveEpilogueINS1C_23Sm100TmaWarpSpecializedILi2ELi1ELi160ELb1ELb0EEEJSH_NS5_IJNSS_ISE_SB_EENSS_ISF_SB_EEEEESI_SJ_SI_SJ_NS1C_6fusion15FusionCallbacksIS1G_NS1K_17LinearCombinationISI_fSI_fLNS_15FloatRoundStyleE2EEESH_S1J_JEEENS4_5SM1004TMEM4LOAD26SM100_TMEM_LOAD_32dp32b32xESZ_NS10_INS11_ILi2ELi4ELi3EEES14_NSS_INS5_IJS15_NSA_ILi32EEEEEENS5_IJS1V_SB_EEEEEEENS4_39AutoVectorizingCopyWithAssumedAlignmentILi128EEENS4_14SM90_TMA_STOREES1Z_S21_S21_EEEvvEEEEvNT_6ParamsE,"ax",@progbits
	.align	128
.text._ZN7cutlass13device_kernelINS_4gemm6kernel13GemmUniversalIN4cute5tupleIJiiiiEEENS1_10collective13CollectiveMmaINS1_35MainloopSm100TmaUmmaWarpSpecializedILi16ELi2ELi3ENS5_IJNS4_1CILi1EEESB_SB_EEEEENS5_IJNSA_ILi128EEENSA_ILi160EEENSA_ILi16EEEEEENS_6half_tENS5_IJlSB_lEEESI_SJ_NS4_8TiledMMAINS4_8MMA_AtomIJNS4_20SM100_MMA_F16BF16_SSISI_SI_fLi128ELi160ELNS4_4UMMA5MajorE0ELSO_0ELNSN_7ScaleInE0ELSP_0EEEEEENS4_6LayoutISC_NS5_IJNSA_ILi0EEEST_ST_EEEEENS5_IJNS4_10UnderscoreESW_SW_EEEEENS4_13SM90_TMA_LOADENS4_14ComposedLayoutINS4_7SwizzleILi1ELi4ELi3EEENS4_18smem_ptr_flag_bitsILi16EEENSS_INS5_IJNSA_ILi8EEESG_EEENS5_IJSG_SB_EEEEEEEvNS4_8identityESZ_S19_vS1A_EENS_8epilogue10collective18CollectiveEpilogueINS1C_23Sm100TmaWarpSpecializedILi2ELi1ELi160ELb1ELb0EEEJSH_NS5_IJNSS_ISE_SB_EENSS_ISF_SB_EEEEESI_SJ_SI_SJ_NS1C_6fusion15FusionCallbacksIS1G_NS1K_17LinearCombinationISI_fSI_fLNS_15FloatRoundStyleE2EEESH_S1J_JEEENS4_5SM1004TMEM4LOAD26SM100_TMEM_LOAD_32dp32b32xESZ_NS10_INS11_ILi2ELi4ELi3EEES14_NSS_INS5_IJS15_NSA_ILi32EEEEEENS5_IJS1V_SB_EEEEEEENS4_39AutoVectorizingCopyWithAssumedAlignmentILi128EEENS4_14SM90_TMA_STOREES1Z_S21_S21_EEEvvEEEEvNT_6ParamsE:
        .type           _ZN7cutlass13device_kernelINS_4gemm6kernel13GemmUniversalIN4cute5tupleIJiiiiEEENS1_10collective13CollectiveMmaINS1_35MainloopSm100TmaUmmaWarpSpecializedILi16ELi2ELi3ENS5_IJNS4_1CILi1EEESB_SB_EEEEENS5_IJNSA_ILi128EEENSA_ILi160EEENSA_ILi16EEEEEENS_6half_tENS5_IJlSB_lEEESI_SJ_NS4_8TiledMMAINS4_8MMA_AtomIJNS4_20SM100_MMA_F16BF16_SSISI_SI_fLi128ELi160ELNS4_4UMMA5MajorE0ELSO_0ELNSN_7ScaleInE0ELSP_0EEEEEENS4_6LayoutISC_NS5_IJNSA_ILi0EEEST_ST_EEEEENS5_IJNS4_10UnderscoreESW_SW_EEEEENS4_13SM90_TMA_LOADENS4_14ComposedLayoutINS4_7SwizzleILi1ELi4ELi3EEENS4_18smem_ptr_flag_bitsILi16EEENSS_INS5_IJNSA_ILi8EEESG_EEENS5_IJSG_SB_EEEEEEEvNS4_8identityESZ_S19_vS1A_EENS_8epilogue10collective18CollectiveEpilogueINS1C_23Sm100TmaWarpSpecializedILi2ELi1ELi160ELb1ELb0EEEJSH_NS5_IJNSS_ISE_SB_EENSS_ISF_SB_EEEEESI_SJ_SI_SJ_NS1C_6fusion15FusionCallbacksIS1G_NS1K_17LinearCombinationISI_fSI_fLNS_15FloatRoundStyleE2EEESH_S1J_JEEENS4_5SM1004TMEM4LOAD26SM100_TMEM_LOAD_32dp32b32xESZ_NS10_INS11_ILi2ELi4ELi3EEES14_NSS_INS5_IJS15_NSA_ILi32EEEEEENS5_IJS1V_SB_EEEEEEENS4_39AutoVectorizingCopyWithAssumedAlignmentILi128EEENS4_14SM90_TMA_STOREES1Z_S21_S21_EEEvvEEEEvNT_6ParamsE,@function
        .size           _ZN7cutlass13device_kernelINS_4gemm6kernel13GemmUniversalIN4cute5tupleIJiiiiEEENS1_10collective13CollectiveMmaINS1_35MainloopSm100TmaUmmaWarpSpecializedILi16ELi2ELi3ENS5_IJNS4_1CILi1EEESB_SB_EEEEENS5_IJNSA_ILi128EEENSA_ILi160EEENSA_ILi16EEEEEENS_6half_tENS5_IJlSB_lEEESI_SJ_NS4_8TiledMMAINS4_8MMA_AtomIJNS4_20SM100_MMA_F16BF16_SSISI_SI_fLi128ELi160ELNS4_4UMMA5MajorE0ELSO_0ELNSN_7ScaleInE0ELSP_0EEEEEENS4_6LayoutISC_NS5_IJNSA_ILi0EEEST_ST_EEEEENS5_IJNS4_10UnderscoreESW_SW_EEEEENS4_13SM90_TMA_LOADENS4_14ComposedLayoutINS4_7SwizzleILi1ELi4ELi3EEENS4_18smem_ptr_flag_bitsILi16EEENSS_INS5_IJNSA_ILi8EEESG_EEENS5_IJSG_SB_EEEEEEEvNS4_8identityESZ_S19_vS1A_EENS_8epilogue10collective18CollectiveEpilogueINS1C_23Sm100TmaWarpSpecializedILi2ELi1ELi160ELb1ELb0EEEJSH_NS5_IJNSS_ISE_SB_EENSS_ISF_SB_EEEEESI_SJ_SI_SJ_NS1C_6fusion15FusionCallbacksIS1G_NS1K_17LinearCombinationISI_fSI_fLNS_15FloatRoundStyleE2EEESH_S1J_JEEENS4_5SM1004TMEM4LOAD26SM100_TMEM_LOAD_32dp32b32xESZ_NS10_INS11_ILi2ELi4ELi3EEES14_NSS_INS5_IJS15_NSA_ILi32EEEEEENS5_IJS1V_SB_EEEEEEENS4_39AutoVectorizingCopyWithAssumedAlignmentILi128EEENS4_14SM90_TMA_STOREES1Z_S21_S21_EEEvvEEEEvNT_6ParamsE,(.L_x_176 - _ZN7cutlass13device_kernelINS_4gemm6kernel13GemmUniversalIN4cute5tupleIJiiiiEEENS1_10collective13CollectiveMmaINS1_35MainloopSm100TmaUmmaWarpSpecializedILi16ELi2ELi3ENS5_IJNS4_1CILi1EEESB_SB_EEEEENS5_IJNSA_ILi128EEENSA_ILi160EEENSA_ILi16EEEEEENS_6half_tENS5_IJlSB_lEEESI_SJ_NS4_8TiledMMAINS4_8MMA_AtomIJNS4_20SM100_MMA_F16BF16_SSISI_SI_fLi128ELi160ELNS4_4UMMA5MajorE0ELSO_0ELNSN_7ScaleInE0ELSP_0EEEEEENS4_6LayoutISC_NS5_IJNSA_ILi0EEEST_ST_EEEEENS5_IJNS4_10UnderscoreESW_SW_EEEEENS4_13SM90_TMA_LOADENS4_14ComposedLayoutINS4_7SwizzleILi1ELi4ELi3EEENS4_18smem_ptr_flag_bitsILi16EEENSS_INS5_IJNSA_ILi8EEESG_EEENS5_IJSG_SB_EEEEEEEvNS4_8identityESZ_S19_vS1A_EENS_8epilogue10collective18CollectiveEpilogueINS1C_23Sm100TmaWarpSpecializedILi2ELi1ELi160ELb1ELb0EEEJSH_NS5_IJNSS_ISE_SB_EENSS_ISF_SB_EEEEESI_SJ_SI_SJ_NS1C_6fusion15FusionCallbacksIS1G_NS1K_17LinearCombinationISI_fSI_fLNS_15FloatRoundStyleE2EEESH_S1J_JEEENS4_5SM1004TMEM4LOAD26SM100_TMEM_LOAD_32dp32b32xESZ_NS10_INS11_ILi2ELi4ELi3EEES14_NSS_INS5_IJS15_NSA_ILi32EEEEEENS5_IJS1V_SB_EEEEEEENS4_39AutoVectorizingCopyWithAssumedAlignmentILi128EEENS4_14SM90_TMA_STOREES1Z_S21_S21_EEEvvEEEEvNT_6ParamsE)
        .other          _ZN7cutlass13device_kernelINS_4gemm6kernel13GemmUniversalIN4cute5tupleIJiiiiEEENS1_10collective13CollectiveMmaINS1_35MainloopSm100TmaUmmaWarpSpecializedILi16ELi2ELi3ENS5_IJNS4_1CILi1EEESB_SB_EEEEENS5_IJNSA_ILi128EEENSA_ILi160EEENSA_ILi16EEEEEENS_6half_tENS5_IJlSB_lEEESI_SJ_NS4_8TiledMMAINS4_8MMA_AtomIJNS4_20SM100_MMA_F16BF16_SSISI_SI_fLi128ELi160ELNS4_4UMMA5MajorE0ELSO_0ELNSN_7ScaleInE0ELSP_0EEEEEENS4_6LayoutISC_NS5_IJNSA_ILi0EEEST_ST_EEEEENS5_IJNS4_10UnderscoreESW_SW_EEEEENS4_13SM90_TMA_LOADENS4_14ComposedLayoutINS4_7SwizzleILi1ELi4ELi3EEENS4_18smem_ptr_flag_bitsILi16EEENSS_INS5_IJNSA_ILi8EEESG_EEENS5_IJSG_SB_EEEEEEEvNS4_8identityESZ_S19_vS1A_EENS_8epilogue10collective18CollectiveEpilogueINS1C_23Sm100TmaWarpSpecializedILi2ELi1ELi160ELb1ELb0EEEJSH_NS5_IJNSS_ISE_SB_EENSS_ISF_SB_EEEEESI_SJ_SI_SJ_NS1C_6fusion15FusionCallbacksIS1G_NS1K_17LinearCombinationISI_fSI_fLNS_15FloatRoundStyleE2EEESH_S1J_JEEENS4_5SM1004TMEM4LOAD26SM100_TMEM_LOAD_32dp32b32xESZ_NS10_INS11_ILi2ELi4ELi3EEES14_NSS_INS5_IJS15_NSA_ILi32EEEEEENS5_IJS1V_SB_EEEEEEENS4_39AutoVectorizingCopyWithAssumedAlignmentILi128EEENS4_14SM90_TMA_STOREES1Z_S21_S21_EEEvvEEEEvNT_6ParamsE,@"STO_CUDA_ENTRY STV_DEFAULT"
_ZN7cutlass13device_kernelINS_4gemm6kernel13GemmUniversalIN4cute5tupleIJiiiiEEENS1_10collective13CollectiveMmaINS1_35MainloopSm100TmaUmmaWarpSpecializedILi16ELi2ELi3ENS5_IJNS4_1CILi1EEESB_SB_EEEEENS5_IJNSA_ILi128EEENSA_ILi160EEENSA_ILi16EEEEEENS_6half_tENS5_IJlSB_lEEESI_SJ_NS4_8TiledMMAINS4_8MMA_AtomIJNS4_20SM100_MMA_F16BF16_SSISI_SI_fLi128ELi160ELNS4_4UMMA5MajorE0ELSO_0ELNSN_7ScaleInE0ELSP_0EEEEEENS4_6LayoutISC_NS5_IJNSA_ILi0EEEST_ST_EEEEENS5_IJNS4_10UnderscoreESW_SW_EEEEENS4_13SM90_TMA_LOADENS4_14ComposedLayoutINS4_7SwizzleILi1ELi4ELi3EEENS4_18smem_ptr_flag_bitsILi16EEENSS_INS5_IJNSA_ILi8EEESG_EEENS5_IJSG_SB_EEEEEEEvNS4_8identityESZ_S19_vS1A_EENS_8epilogue10collective18CollectiveEpilogueINS1C_23Sm100TmaWarpSpecializedILi2ELi1ELi160ELb1ELb0EEEJSH_NS5_IJNSS_ISE_SB_EENSS_ISF_SB_EEEEESI_SJ_SI_SJ_NS1C_6fusion15FusionCallbacksIS1G_NS1K_17LinearCombinationISI_fSI_fLNS_15FloatRoundStyleE2EEESH_S1J_JEEENS4_5SM1004TMEM4LOAD26SM100_TMEM_LOAD_32dp32b32xESZ_NS10_INS11_ILi2ELi4ELi3EEES14_NSS_INS5_IJS15_NSA_ILi32EEEEEENS5_IJS1V_SB_EEEEEEENS4_39AutoVectorizingCopyWithAssumedAlignmentILi128EEENS4_14SM90_TMA_STOREES1Z_S21_S21_EEEvvEEEEvNT_6ParamsE:
[----:B------:R-:W1:Y:S01]  /*0000*/  LDC R1, c[0x0][0x37c] ;  /* 0x0000df00ff017b82 */ /* 0x000e620000000800 */
[----:B------:R-:W2:Y:S01]  /*0010*/  S2R R2, SR_TID.X ;  /* 0x0000000000027919 */ /* 0x000ea20000002100 */
[----:B------:R-:W3:Y:S01]  /*0020*/  LDCU.64 UR8, c[0x0][0x890] ;  /* 0x00011200ff0877ac */ /* 0x000ee20008000a00 */
[----:B-1----:R-:W-:Y:S01]  /*0030*/  VIADD R1, R1, 0xffffffa0 ;  /* 0xffffffa001017836 */ /* 0x002fe20000000000 */
[----:B------:R-:W-:Y:S01]  /*0040*/  ELECT P3, URZ, PT ;  /* 0x0000000000ff782f */ /* 0x000fe20003860000 */
[----:B---3--:R-:W-:-:S04]  /*0050*/  UISETP.NE.U32.AND UP0, UPT, UR8, URZ, UPT ;  /* 0x000000ff0800728c */ /* 0x008fc8000bf05070 */
[----:B------:R-:W-:Y:S01]  /*0060*/  UISETP.NE.AND.EX UP0, UPT, UR9, URZ, UPT, UP0 ;  /* 0x000000ff0900728c */ /* 0x000fe2000bf05300 */
[----:B--2---:R-:W-:-:S05]  /*0070*/  SHF.R.U32.HI R3, RZ, 0x5, R2 ;  /* 0x00000005ff037819 */ /* 0x004fca0000011602 */
[----:B------:R-:W1:Y:S02]  /*0080*/  SHFL.IDX PT, R0, R3, RZ, 0x1f ;  /* 0x00001fff03007589 */ /* 0x000e6400000e0000 */
[----:B-1----:R-:W-:Y:S02]  /*0090*/  R2UR UR18, R0 ;  /* 0x00000000001272ca */ /* 0x002fe400000e0000 */
[----:B------:R-:W-:-:S05]  /*00a0*/  PRMT R0, RZ, 0x7610, R0 ;  /* 0x00007610ff007816 */ /* 0x000fca0000000000 */
[----:B------:R1:W-:Y:S01]  /*00b0*/  STL.S16 [R1+0x40], R0 ;  /* 0x0000400001007387 */ /* 0x0003e20000100600 */
[----:B------:R-:W-:Y:S07]  /*00c0*/  BRA.U UP0, `(.L_x_0) ;  /* 0x0000000100387547 */ /* 0x000fee000b800000 */
[----:B------:R-:W2:Y:S02]  /*00d0*/  LDCU.64 UR4, c[0x0][0x888] ;  /* 0x00011100ff0477ac */ /* 0x000ea40008000a00 */
[----:B--2---:R-:W-:-:S04]  /*00e0*/  UISETP.NE.U32.AND UP0, UPT, UR4, URZ, UPT ;  /* 0x000000ff0400728c */ /* 0x004fc8000bf05070 */
[----:B------:R-:W-:-:S09]  /*00f0*/  UISETP.NE.AND.EX UP0, UPT, UR5, URZ, UPT, UP0 ;  /* 0x000000ff0500728c */ /* 0x000fd2000bf05300 */
[----:B------:R-:W-:Y:S05]  /*0100*/  BRA.U !UP0, `(.L_x_1) ;  /* 0x0000000108187547 */ /* 0x000fea000b800000 */
[----:B------:R-:W2:Y:S01]  /*0110*/  LDC.64 R4, c[0x0][0x888] ;  /* 0x00022200ff047b82 */ /* 0x000ea20000000a00 */
[----:B------:R-:W2:Y:S02]  /*0120*/  LDCU.64 UR4, c[0x0][0x358] ;  /* 0x00006b00ff0477ac */ /* 0x000ea40008000a00 */
[----:B--2---:R2:W5:Y:S01]  /*0130*/  LDG.E R157, desc[UR4][R4.64] ;  /* 0x00000004049d7981 */ /* 0x004562000c1e1900 */
[----:B-1----:R-:W-:-:S05]  /*0140*/  HFMA2 R0, -RZ, RZ, 0, 5.9604644775390625e-08 ;  /* 0x00000001ff007431 */ /* 0x002fca00000001ff */
[----:B------:R2:W-:Y:S01]  /*0150*/  STL.S16 [R1+0x40], R0 ;  /* 0x0000400001007387 */ /* 0x0005e20000100600 */
[----:B------:R-:W-:Y:S05]  /*0160*/  BRA `(.L_x_0) ;  /* 0x0000000000107947 */ /* 0x000fea0003800000 */
.L_x_1:
[----:B-1----:R-:W-:Y:S01]  /*0170*/  HFMA2 R0, -RZ, RZ, 0, 5.9604644775390625e-08 ;  /* 0x00000001ff007431 */ /* 0x002fe200000001ff */
[----:B------:R-:W1:Y:S04]  /*0180*/  LDCU UR4, c[0x0][0x880] ;  /* 0x00011000ff0477ac */ /* 0x000e680008000800 */
[----:B------:R3:W-:Y:S01]  /*0190*/  STL.S16 [R1+0x40], R0 ;  /* 0x0000400001007387 */ /* 0x0007e20000100600 */
[----:B-1----:R-:W-:-:S07]  /*01a0*/  MOV R157, UR4 ;  /* 0x00000004009d7c02 */ /* 0x002fce0008000f00 */
.L_x_0:
[----:B------:R-:W4:Y:S02]  /*01b0*/  LDCU.64 UR4, c[0x0][0x8b0] ;  /* 0x00011600ff0477ac */ /* 0x000f240008000a00 */
[----:B----4-:R-:W-:-:S04]  /*01c0*/  UISETP.NE.U32.AND UP0, UPT, UR4, URZ, UPT ;  /* 0x000000ff0400728c */ /* 0x010fc8000bf05070 */
[----:B------:R-:W-:-:S09]  /*01d0*/  UISETP.NE.AND.EX UP0, UPT, UR5, URZ, UPT, UP0 ;  /* 0x000000ff0500728c */ /* 0x000fd2000bf05300 */
[----:B------:R-:W-:Y:S05]  /*01e0*/  BRA.U UP0, `(.L_x_2) ;  /* 0x0000000100287547 */ /* 0x000fea000b800000 */
[----:B------:R-:W4:Y:S02]  /*01f0*/  LDCU.64 UR4, c[0x0][0x8a8] ;  /* 0x00011500ff0477ac */ /* 0x000f240008000a00 */
[----:B----4-:R-:W-:-:S04]  /*0200*/  UISETP.NE.U32.AND UP0, UPT, UR4, URZ, UPT ;  /* 0x000000ff0400728c */ /* 0x010fc8000bf05070 */
[----:B------:R-:W-:-:S09]  /*0210*/  UISETP.NE.AND.EX UP0, UPT, UR5, URZ, UPT, UP0 ;  /* 0x000000ff0500728c */ /* 0x000fd2000bf05300 */
[----:B------:R-:W-:Y:S05]  /*0220*/  BRA.U !UP0, `(.L_x_3) ;  /* 0x0000000108107547 */ /* 0x000fea000b800000 */
[----:B------:R-:W4:Y:S01]  /*0230*/  LDC.64 R154, c[0x0][0x8a8] ;  /* 0x00022a00ff9a7b82 */ /* 0x000f220000000a00 */
[----:B------:R-:W4:Y:S02]  /*0240*/  LDCU.64 UR4, c[0x0][0x358] ;  /* 0x00006b00ff0477ac */ /* 0x000f240008000a00 */
[----:B----4-:R4:W5:Y:S01]  /*0250*/  LDG.E R154, desc[UR4][R154.64] ;  /* 0x000000049a9a7981 */ /* 0x010962000c1e1900 */
[----:B------:R-:W-:Y:S05]  /*0260*/  BRA `(.L_x_2) ;  /* 0x0000000000087947 */ /* 0x000fea0003800000 */
.L_x_3:
[----:B------:R-:W4:Y:S02]  /*0270*/  LDCU UR4, c[0x0][0x8a0] ;  /* 0x00011400ff0477ac */ /* 0x000f240008000800 */
[----:B----4-:R-:W-:Y:S02]  /*0280*/  MOV R154, UR4 ;  /* 0x00000004009a7c02 */ /* 0x010fe40008000f00 */
.L_x_2:
[----:B--2---:R-:W-:Y:S01]  /*0290*/  IMAD.U32 R4, RZ, RZ, UR18 ;  /* 0x00000012ff047e24 */ /* 0x004fe2000f8e00ff */
[----:B------:R-:W-:Y:S04]  /*02a0*/  BSSY.RECONVERGENT B0, `(.L_x_4) ;  /* 0x000000c000007945 */ /* 0x000fe80003800200 */
[C---:B------:R-:W-:Y:S02]  /*02b0*/  ISETP.NE.OR P1, PT, R4.reuse, 0x1, !P3 ;  /* 0x000000010400780c */ /* 0x040fe40005f25670 */
[----:B------:R-:W-:-:S11]  /*02c0*/  ISETP.NE.OR P0, PT, R4, 0x3, !P3 ;  /* 0x000000030400780c */ /* 0x000fd60005f05670 */
[----:B------:R-:W-:Y:S05]  /*02d0*/  @P1 BRA `(.L_x_5) ;  /* 0x0000000000201947 */ /* 0x000fea0003800000 */
[----:B------:R-:W2:Y:S02]  /*02e0*/  LDCU.64 UR4, c[0x0][0x348] ;  /* 0x00006900ff0477ac */ /* 0x000ea40008000a00 */
[----:B--2---:R-:W-:Y:S02]  /*02f0*/  UIADD3 UR6, UP1, UPT, UR4, 0x80, URZ ;  /* 0x0000008004067890 */ /* 0x004fe4000ff3e0ff */
[----:B------:R-:W-:Y:S02]  /*0300*/  UIADD3 UR4, UP0, UPT, UR4, 0x180, URZ ;  /* 0x0000018004047890 */ /* 0x000fe4000ff1e0ff */
[----:B------:R-:W-:Y:S02]  /*0310*/  UIADD3.X UR7, UPT, UPT, URZ, UR5, URZ, UP1, !UPT ;  /* 0x00000005ff077290 */ /* 0x000fe40008ffe4ff */
[----:B------:R-:W-:-:S07]  /*0320*/  UIADD3.X UR5, UPT, UPT, URZ, UR5, URZ, UP0, !UPT ;  /* 0x00000005ff057290 */ /* 0x000fce00087fe4ff */
[----:B------:R2:W-:Y:S02]  /*0330*/  UTMACCTL.PF [UR6] ;  /* 0x00000000060079b9 */ /* 0x0005e40008040000 */
[----:B------:R2:W-:Y:S02]  /*0340*/  UTMACCTL.PF [UR4] ;  /* 0x00000000040079b9 */ /* 0x0005e40008040000 */
[----:B--2---:R-:W-:Y:S01]  /*0350*/  NOP ;  /* 0x0000000000007918 */ /* 0x004fe20000000000 */
.L_x_5:
[----:B------:R-:W-:Y:S05]  /*0360*/  BSYNC.RECONVERGENT B0 ;  /* 0x0000000000007941 */ /* 0x000fea0003800200 */
.L_x_4:
[----:B------:R-:W-:Y:S04]  /*0370*/  BSSY.RECONVERGENT B0, `(.L_x_6) ;  /* 0x000000a000007945 */ /* 0x000fe80003800200 */
        /* <DEDUP_REMOVED lines=9> */
.L_x_7:
[----:B------:R-:W-:Y:S05]  /*0410*/  BSYNC.RECONVERGENT B0 ;  /* 0x0000000000007941 */ /* 0x000fea0003800200 */
.L_x_6:
[----:B------:R-:W2:Y:S01]  /*0420*/  LDCU.64 UR4, c[0x0][0x888] ;  /* 0x00011100ff0477ac */ /* 0x000ea20008000a00 */
[----:B------:R-:W-:Y:S02]  /*0430*/  UISETP.EQ.U32.AND UP1, UPT, UR8, URZ, UPT ;  /* 0x000000ff0800728c */ /* 0x000fe4000bf22070 */
[----:B------:R-:W-:Y:S02]  /*0440*/  UPLOP3.LUT UP3, UPT, UPT, UPT, UPT, 0x80, 0x8 ;  /* 0x000000000008789c */ /* 0x000fe40003f6f070 */
[----:B--2---:R-:W-:-:S04]  /*0450*/  UISETP.NE.U32.AND UP0, UPT, UR4, URZ, UPT ;  /* 0x000000ff0400728c */ /* 0x004fc8000bf05070 */
[----:B------:R-:W-:-:S04]  /*0460*/  UISETP.NE.AND.EX UP2, UPT, UR5, URZ, UPT, UP0 ;  /* 0x000000ff0500728c */ /* 0x000fc8000bf45300 */
[----:B------:R-:W-:-:S04]  /*0470*/  UISETP.EQ.OR.EX UP4, UPT, UR9, URZ, !UP2, UP1 ;  /* 0x000000ff0900728c */ /* 0x000fc8000d782710 */
[----:B------:R-:W-:-:S05]  /*0480*/  UP2UR UR63, UPR, URZ, 0x10 ;  /* 0x00000010ff3f7883 */ /* 0x000fca0008000000 */
[----:B------:R-:W-:Y:S07]  /*0490*/  BRA.U !UP4, `(.L_x_8) ;  /* 0x000000010c207547 */ /* 0x000fee000b800000 */
[----:B------:R-:W-:Y:S01]  /*04a0*/  UISETP.NE.U32.AND UP1, UPT, UR8, URZ, UPT ;  /* 0x000000ff0800728c */ /* 0x000fe2000bf25070 */
[----:B-----5:R-:W-:Y:S01]  /*04b0*/  FSETP.NEU.AND P0, PT, R157, RZ, PT ;  /* 0x000000ff9d00720b */ /* 0x020fe20003f0d000 */
[----:B------:R-:W-:Y:S02]  /*04c0*/  USEL UR4, URZ, 0xffffffff, UP2 ;  /* 0xffffffffff047887 */ /* 0x000fe40009000000 */
[----:B------:R-:W-:-:S10]  /*04d0*/  UISETP.NE.AND.EX UP1, UPT, UR9, URZ, UPT, UP1 ;  /* 0x000000ff0900728c */ /* 0x000fd4000bf25310 */
[----:B------:R-:W-:Y:S01]  /*04e0*/  VOTEU.ANY UP0, P0 ;  /* 0x0000000000ff7886 */ /* 0x000fe20000000100 */
[----:B------:R-:W-:-:S04]  /*04f0*/  @!UP1 USEL UR4, URZ, 0xffffffff, UP0 ;  /* 0xffffffffff049887 */ /* 0x000fc80008000000 */
[----:B------:R-:W-:-:S04]  /*0500*/  ULOP3.LUT UR4, UR4, 0x1, URZ, 0xc0, !UPT ;  /* 0x0000000104047892 */ /* 0x000fc8000f8ec0ff */
[----:B------:R-:W-:-:S11]  /*0510*/  UISETP.NE.U32.AND UP3, UPT, UR4, 0x1, UPT ;  /* 0x000000010400788c */ /* 0x000fd6000bf65070 */
.L_x_8:
[----:B-1-3--:R-:W1:Y:S01]  /*0520*/  SHFL.IDX PT, R0, R3, RZ, 0x1f ;  /* 0x00001fff03007589 */ /* 0x00ae6200000e0000 */
[----:B------:R-:W-:-:S04]  /*0530*/  UISETP.NE.AND UP0, UPT, UR18, 0x2, UPT ;  /* 0x000000021200788c */ /* 0x000fc8000bf05270 */
[----:B------:R-:W-:Y:S01]  /*0540*/  USEL UR49, URZ, 0x1, UP0 ;  /* 0x00000001ff317887 */ /* 0x000fe20008000000 */
[----:B-1----:R-:W-:-:S13]  /*0550*/  ISETP.NE.AND P0, PT, R0, RZ, PT ;  /* 0x000000ff0000720c */ /* 0x002fda0003f05270 */
[----:B------:R-:W-:Y:S05]  /*0560*/  @P0 BRA `(.L_x_9) ;  /* 0x0000000000b40947 */ /* 0x000fea0003800000 */
[----:B------:R-:W-:Y:S01]  /*0570*/  ELECT P0, URZ, PT ;  /* 0x0000000000ff782f */ /* 0x000fe20003800000 */
[----:B------:R-:W-:-:S12]  /*0580*/  BSSY.RECONVERGENT B0, `(.L_x_9) ;  /* 0x000002b000007945 */ /* 0x000fd80003800200 */
[----:B------:R-:W-:Y:S05]  /*0590*/  @!P0 BRA `(.L_x_10) ;  /* 0x0000000000a48947 */ /* 0x000fea0003800000 */
[----:B------:R-:W1:Y:S01]  /*05a0*/  S2UR UR4, SR_CgaCtaId ;  /* 0x00000000000479c3 */ /* 0x000e620000008800 */
[----:B------:R-:W-:Y:S01]  /*05b0*/  UMOV UR5, 0x400 ;  /* 0x0000040000057882 */ /* 0x000fe20000000000 */
[----:B------:R-:W-:Y:S02]  /*05c0*/  UMOV UR6, 0x1 ;  /* 0x0000000100067882 */ /* 0x000fe40000000000 */
[----:B------:R-:W-:-:S04]  /*05d0*/  UIADD3 UR6, UPT, UPT, -UR6, 0x100000, URZ ;  /* 0x0010000006067890 */ /* 0x000fc8000fffe1ff */
[----:B------:R-:W-:Y:S02]  /*05e0*/  USHF.L.U32 UR7, UR6, 0xb, URZ ;  /* 0x0000000b06077899 */ /* 0x000fe400080006ff */
[----:B------:R-:W-:Y:S02]  /*05f0*/  USHF.L.U32 UR6, UR6, 0x1, URZ ;  /* 0x0000000106067899 */ /* 0x000fe400080006ff */
[----:B-1----:R-:W-:Y:S01]  /*0600*/  ULEA UR4, UR4, UR5, 0x18 ;  /* 0x0000000504047291 */ /* 0x002fe2000f8ec0ff */
[----:B------:R-:W1:Y:S11]  /*0610*/  FENCE.VIEW.ASYNC.S ;  /* 0x00000000000073c6 */ /* 0x000e760000000000 */
[----:B-1----:R1:W2:Y:S01]  /*0620*/  SYNCS.EXCH.64 URZ, [UR4], UR6 ;  /* 0x0000000604ff75b2 */ /* 0x0022a20008000100 */
[----:B------:R1:W3:Y:S01]  /*0630*/  SYNCS.EXCH.64 URZ, [UR4+0x80], UR6 ;  /* 0x0000800604ff75b2 */ /* 0x0002e20008000100 */
[----:B------:R1:W1:Y:S01]  /*0640*/  SYNCS.EXCH.64 URZ, [UR4+0x8], UR6 ;  /* 0x0000080604ff75b2 */ /* 0x0002620008000100 */
        /* <DEDUP_REMOVED lines=29> */
[----:B--23--:R-:W-:Y:S01]  /*0820*/  NOP ;  /* 0x0000000000007918 */ /* 0x00cfe20000000000 */
.L_x_10:
[----:B-1----:R-:W-:Y:S05]  /*0830*/  BSYNC.RECONVERGENT B0 ;  /* 0x0000000000007941 */ /* 0x002fea0003800200 */
.L_x_9:
[----:B------:R-:W1:Y:S01]  /*0840*/  SHFL.IDX PT, R0, R3, RZ, 0x1f ;  /* 0x00001fff03007589 */ /* 0x000e6200000e0000 */
[----:B------:R-:W-:Y:S01]  /*0850*/  NOP ;  /* 0x0000000000007918 */ /* 0x000fe20000000000 */
[----:B-1----:R-:W-:-:S13]  /*0860*/  ISETP.NE.AND P0, PT, R0, 0x1, PT ;  /* 0x000000010000780c */ /* 0x002fda0003f05270 */
[----:B------:R-:W-:Y:S05]  /*0870*/  @P0 BRA `(.L_x_11) ;  /* 0x0000000000480947 */ /* 0x000fea0003800000 */
[----:B------:R-:W1:Y:S01]  /*0880*/  S2UR UR4, SR_CgaCtaId ;  /* 0x00000000000479c3 */ /* 0x000e620000008800 */
[----:B------:R-:W-:Y:S01]  /*0890*/  UMOV UR5, 0x400 ;  /* 0x0000040000057882 */ /* 0x000fe20000000000 */
[----:B------:R-:W-:Y:S01]  /*08a0*/  UMOV UR8, 0x20 ;  /* 0x0000002000087882 */ /* 0x000fe20000000000 */
[----:B------:R-:W-:Y:S01]  /*08b0*/  UMOV UR6, 0x80 ;  /* 0x0000008000067882 */ /* 0x000fe20000000000 */
[----:B------:R-:W-:-:S04]  /*08c0*/  UIADD3 UR8, UPT, UPT, -UR8, 0x100000, URZ ;  /* 0x0010000008087890 */ /* 0x000fc8000fffe1ff */
[----:B------:R-:W-:Y:S02]  /*08d0*/  USHF.L.U32 UR9, UR8, 0xb, URZ ;  /* 0x0000000b08097899 */ /* 0x000fe400080006ff */
[----:B------:R-:W-:Y:S02]  /*08e0*/  USHF.L.U32 UR8, UR8, 0x1, URZ ;  /* 0x0000000108087899 */ /* 0x000fe400080006ff */
[----:B------:R-:W-:-:S04]  /*08f0*/  UIADD3 UR6, UPT, UPT, -UR6, 0x100000, URZ ;  /* 0x0010000006067890 */ /* 0x000fc8000fffe1ff */
[----:B------:R-:W-:Y:S02]  /*0900*/  USHF.L.U32 UR7, UR6, 0xb, URZ ;  /* 0x0000000b06077899 */ /* 0x000fe400080006ff */
[----:B------:R-:W-:Y:S01]  /*0910*/  USHF.L.U32 UR6, UR6, 0x1, URZ ;  /* 0x0000000106067899 */ /* 0x000fe200080006ff */
[----:B------:R-:W-:Y:S01]  /*0920*/  ELECT P0, URZ, PT ;  /* 0x0000000000ff782f */ /* 0x000fe20003800000 */
[----:B-1----:R-:W-:Y:S01]  /*0930*/  ULEA UR4, UR4, UR5, 0x18 ;  /* 0x0000000504047291 */ /* 0x002fe2000f8ec0ff */
[----:B------:R-:W1:Y:S11]  /*0940*/  FENCE.VIEW.ASYNC.S ;  /* 0x00000000000073c6 */ /* 0x000e760000000000 */
[----:B-1----:R1:W2:Y:S01]  /*0950*/  SYNCS.EXCH.64 URZ, [UR4+0x100], UR8 ;  /* 0x0001000804ff75b2 */ /* 0x0022a20008000100 */
[----:B------:R1:W3:Y:S01]  /*0960*/  SYNCS.EXCH.64 URZ, [UR4+0x110], UR6 ;  /* 0x0001100604ff75b2 */ /* 0x0002e20008000100 */
[----:B------:R1:W1:Y:S01]  /*0970*/  SYNCS.EXCH.64 URZ, [UR4+0x108], UR8 ;  /* 0x0001080804ff75b2 */ /* 0x0002620008000100 */
[----:B------:R1:W1:Y:S01]  /*0980*/  SYNCS.EXCH.64 URZ, [UR4+0x118], UR6 ;  /* 0x0001180604ff75b2 */ /* 0x0002620008000100 */
[----:B------:R-:W-:Y:S01]  /*0990*/  NOP ;  /* 0x0000000000007918 */ /* 0x000fe20000000000 */
.L_x_11:
[----:B------:R-:W4:Y:S01]  /*09a0*/  SHFL.IDX PT, R0, R3, RZ, 0x1f ;  /* 0x00001fff03007589 */ /* 0x000f2200000e0000 */
[----:B------:R-:W-:Y:S01]  /*09b0*/  NOP ;  /* 0x0000000000007918 */ /* 0x000fe20000000000 */
[----:B----4-:R-:W-:-:S13]  /*09c0*/  ISETP.NE.AND P0, PT, R0, 0x3, PT ;  /* 0x000000030000780c */ /* 0x010fda0003f05270 */
[----:B------:R-:W-:Y:S05]  /*09d0*/  @P0 BRA `(.L_x_12) ;  /* 0x0000000000300947 */ /* 0x000fea0003800000 */
[----:B-1----:R-:W1:Y:S01]  /*09e0*/  S2UR UR6, SR_CgaCtaId ;  /* 0x00000000000679c3 */ /* 0x002e620000008800 */
[----:B------:R-:W-:Y:S01]  /*09f0*/  UMOV UR4, 0x400 ;  /* 0x0000040000047882 */ /* 0x000fe20000000000 */
[----:B------:R-:W-:Y:S01]  /*0a00*/  UMOV UR5, 0x20 ;  /* 0x0000002000057882 */ /* 0x000fe20000000000 */
[----:B------:R-:W-:Y:S01]  /*0a10*/  ELECT P0, URZ, PT ;  /* 0x0000000000ff782f */ /* 0x000fe20003800000 */
[----:B-1----:R-:W-:Y:S02]  /*0a20*/  ULEA UR6, UR6, UR4, 0x18 ;  /* 0x0000000406067291 */ /* 0x002fe4000f8ec0ff */
[----:B------:R-:W-:-:S04]  /*0a30*/  UIADD3 UR4, UPT, UPT, -UR5, 0x100000, URZ ;  /* 0x0010000005047890 */ /* 0x000fc8000fffe1ff */
[----:B------:R-:W-:Y:S02]  /*0a40*/  USHF.L.U32 UR5, UR4, 0xb, URZ ;  /* 0x0000000b04057899 */ /* 0x000fe400080006ff */
[----:B------:R-:W-:Y:S01]  /*0a50*/  USHF.L.U32 UR4, UR4, 0x1, URZ ;  /* 0x0000000104047899 */ /* 0x000fe200080006ff */
[----:B------:R-:W1:Y:S11]  /*0a60*/  FENCE.VIEW.ASYNC.S ;  /* 0x00000000000073c6 */ /* 0x000e760000000000 */
[----:B-1----:R4:W1:Y:S01]  /*0a70*/  SYNCS.EXCH.64 URZ, [UR6+0x120], UR4 ;  /* 0x0001200406ff75b2 */ /* 0x0028620008000100 */
[----:B------:R4:W1:Y:S02]  /*0a80*/  SYNCS.EXCH.64 URZ, [UR6+0x128], UR4 ;  /* 0x0001280406ff75b2 */ /* 0x0008640008000100 */
[----:B----4-:R-:W-:Y:S01]  /*0a90*/  NOP ;  /* 0x0000000000007918 */ /* 0x010fe20000000000 */
.L_x_12:
[----:B------:R-:W4:Y:S01]  /*0aa0*/  SHFL.IDX PT, R0, R3, RZ, 0x1f ;  /* 0x00001fff03007589 */ /* 0x000f2200000e0000 */
[----:B------:R-:W-:Y:S01]  /*0ab0*/  NOP ;  /* 0x0000000000007918 */ /* 0x000fe20000000000 */
[----:B----4-:R-:W-:-:S13]  /*0ac0*/  ISETP.NE.AND P0, PT, R0, 0x4, PT ;  /* 0x000000040000780c */ /* 0x010fda0003f05270 */
[----:B------:R-:W-:Y:S05]  /*0ad0*/  @P0 BRA `(.L_x_13) ;  /* 0x00000000004c0947 */ /* 0x000fea0003800000 */
[----:B-1----:R-:W1:Y:S01]  /*0ae0*/  S2UR UR6, SR_CgaCtaId ;  /* 0x00000000000679c3 */ /* 0x002e620000008800 */
[----:B------:R-:W-:Y:S01]  /*0af0*/  UMOV UR4, 0x100 ;  /* 0x0000010000047882 */ /* 0x000fe20000000000 */
[----:B------:R-:W-:Y:S01]  /*0b00*/  UMOV UR5, 0x400 ;  /* 0x0000040000057882 */ /* 0x000fe20000000000 */
[----:B------:R-:W-:Y:S01]  /*0b10*/  USEL UR4, UR4, 0xe0, UP3 ;  /* 0x000000e004047887 */ /* 0x000fe20009800000 */
[----:B------:R-:W-:Y:S01]  /*0b20*/  UMOV UR8, 0x1 ;  /* 0x0000000100087882 */ /* 0x000fe20000000000 */
[----:B------:R-:W-:Y:S01]  /*0b30*/  ELECT P0, URZ, PT ;  /* 0x0000000000ff782f */ /* 0x000fe20003800000 */
[----:B------:R-:W-:-:S04]  /*0b40*/  UIADD3 UR8, UPT, UPT, -UR8, 0x100000, URZ ;  /* 0x0010000008087890 */ /* 0x000fc8000fffe1ff */
[----:B------:R-:W-:Y:S02]  /*0b50*/  USHF.L.U32 UR9, UR8, 0xb, URZ ;  /* 0x0000000b08097899 */ /* 0x000fe400080006ff */
[----:B------:R-:W-:Y:S02]  /*0b60*/  USHF.L.U32 UR8, UR8, 0x1, URZ ;  /* 0x0000000108087899 */ /* 0x000fe400080006ff */
[----:B-1----:R-:W-:Y:S02]  /*0b70*/  ULEA UR6, UR6, UR5, 0x18 ;  /* 0x0000000506067291 */ /* 0x002fe4000f8ec0ff */
[----:B------:R-:W-:-:S04]  /*0b80*/  UIADD3 UR4, UPT, UPT, -UR4, 0x100000, URZ ;  /* 0x0010000004047890 */ /* 0x000fc8000fffe1ff */
[----:B------:R-:W-:Y:S02]  /*0b90*/  USHF.L.U32 UR5, UR4, 0xb, URZ ;  /* 0x0000000b04057899 */ /* 0x000fe400080006ff */
[----:B------:R-:W-:Y:S01]  /*0ba0*/  USHF.L.U32 UR4, UR4, 0x1, URZ ;  /* 0x0000000104047899 */ /* 0x000fe200080006ff */
[----:B------:R-:W1:Y:S03]  /*0bb0*/  FENCE.VIEW.ASYNC.S ;  /* 0x00000000000073c6 */ /* 0x000e660000000000 */
[----:B-1----:R4:W1:Y:S08]  /*0bc0*/  SYNCS.EXCH.64 URZ, [UR6+0x130], UR8 ;  /* 0x0001300806ff75b2 */ /* 0x0028700008000100 */
[----:B------:R4:W1:Y:S01]  /*0bd0*/  SYNCS.EXCH.64 URZ, [UR6+0x140], UR4 ;  /* 0x0001400406ff75b2 */ /* 0x0008620008000100 */
[----:B------:R4:W1:Y:S01]  /*0be0*/  SYNCS.EXCH.64 URZ, [UR6+0x138], UR8 ;  /* 0x0001380806ff75b2 */ /* 0x0008620008000100 */
[----:B------:R4:W1:Y:S02]  /*0bf0*/  SYNCS.EXCH.64 URZ, [UR6+0x148], UR4 ;  /* 0x0001480406ff75b2 */ /* 0x0008640008000100 */
[----:B----4-:R-:W-:Y:S01]  /*0c00*/  NOP ;  /* 0x0000000000007918 */ /* 0x010fe20000000000 */
.L_x_13:
[----:B------:R-:W4:Y:S01]  /*0c10*/  SHFL.IDX PT, R0, R3, RZ, 0x1f ;  /* 0x00001fff03007589 */ /* 0x000f2200000e0000 */
[----:B------:R-:W-:Y:S01]  /*0c20*/  NOP ;  /* 0x0000000000007918 */ /* 0x000fe20000000000 */
[----:B----4-:R-:W-:-:S13]  /*0c30*/  ISETP.NE.AND P0, PT, R0, 0x5, PT ;  /* 0x000000050000780c */ /* 0x010fda0003f05270 */
[----:B------:R-:W-:Y:S05]  /*0c40*/  @P0 BRA `(.L_x_14) ;  /* 0x0000000000500947 */ /* 0x000fea0003800000 */
[----:B-1----:R-:W1:Y:S01]  /*0c50*/  S2UR UR4, SR_CgaCtaId ;  /* 0x00000000000479c3 */ /* 0x002e620000008800 */
        /* <DEDUP_REMOVED lines=12> */
[----:B-1----:R4:W1:Y:S01]  /*0d20*/  SYNCS.EXCH.64 URZ, [UR4+0x150], UR8 ;  /* 0x0001500804ff75b2 */ /* 0x0028620008000100 */
[----:B------:R4:W1:Y:S01]  /*0d30*/  SYNCS.EXCH.64 URZ, [UR4+0x168], UR6 ;  /* 0x0001680604ff75b2 */ /* 0x0008620008000100 */
[----:B------:R4:W1:Y:S01]  /*0d40*/  SYNCS.EXCH.64 URZ, [UR4+0x158], UR8 ;  /* 0x0001580804ff75b2 */ /* 0x0008620008000100 */
[----:B------:R4:W1:Y:S01]  /*0d50*/  SYNCS.EXCH.64 URZ, [UR4+0x170], UR6 ;  /* 0x0001700604ff75b2 */ /* 0x0008620008000100 */
[----:B------:R4:W1:Y:S01]  /*0d60*/  SYNCS.EXCH.64 URZ, [UR4+0x160], UR8 ;  /* 0x0001600804ff75b2 */ /* 0x0008620008000100 */
[----:B------:R4:W1:Y:S02]  /*0d70*/  SYNCS.EXCH.64 URZ, [UR4+0x178], UR6 ;  /* 0x0001780604ff75b2 */ /* 0x0008640008000100 */
[----:B----4-:R-:W-:Y:S01]  /*0d80*/  NOP ;  /* 0x0000000000007918 */ /* 0x010fe20000000000 */
.L_x_14:
[----:B------:R-:W4:Y:S01]  /*0d90*/  SHFL.IDX PT, R3, R3, RZ, 0x1f ;  /* 0x00001fff03037589 */ /* 0x000f2200000e0000 */
[----:B------:R-:W1:Y:S01]  /*0da0*/  S2UR UR47, SR_CTAID.X ;  /* 0x00000000002f79c3 */ /* 0x000e620000002500 */
[----:B------:R-:W-:-:S07]  /*0db0*/  NOP ;  /* 0x0000000000007918 */ /* 0x000fce0000000000 */
[----:B------:R-:W1:Y:S01]  /*0dc0*/  S2UR UR48, SR_CTAID.Y ;  /* 0x00000000003079c3 */ /* 0x000e620000002600 */
[----:B----4-:R-:W-:-:S13]  /*0dd0*/  ISETP.NE.AND P0, PT, R3, 0x3, PT ;  /* 0x000000030300780c */ /* 0x010fda0003f05270 */
[----:B-1----:R-:W-:Y:S05]  /*0de0*/  @P0 BRA `(.L_x_15) ;  /* 0x0000000000380947 */ /* 0x002fea0003800000 */
[----:B------:R-:W1:Y:S01]  /*0df0*/  S2UR UR4, SR_CgaCtaId ;  /* 0x00000000000479c3 */ /* 0x000e620000008800 */
[----:B------:R-:W-:Y:S01]  /*0e00*/  UMOV UR5, 0x400 ;  /* 0x0000040000057882 */ /* 0x000fe20000000000 */
[----:B------:R-:W-:Y:S01]  /*0e10*/  UMOV UR6, 0x20 ;  /* 0x0000002000067882 */ /* 0x000fe20000000000 */
[----:B------:R-:W-:Y:S01]  /*0e20*/  ELECT P0, URZ, PT ;  /* 0x0000000000ff782f */ /* 0x000fe20003800000 */
[----:B------:R-:W-:-:S04]  /*0e30*/  UIADD3 UR6, UPT, UPT, -UR6, 0x100000, URZ ;  /* 0x0010000006067890 */ /* 0x000fc8000fffe1ff */
[----:B------:R-:W-:Y:S02]  /*0e40*/  USHF.L.U32 UR7, UR6, 0xb, URZ ;  /* 0x0000000b06077899 */ /* 0x000fe400080006ff */
[----:B------:R-:W-:Y:S02]  /*0e50*/  USHF.L.U32 UR6, UR6, 0x1, URZ ;  /* 0x0000000106067899 */ /* 0x000fe400080006ff */
[----:B-1----:R-:W-:Y:S01]  /*0e60*/  ULEA UR4, UR4, UR5, 0x18 ;  /* 0x0000000504047291 */ /* 0x002fe2000f8ec0ff */
[----:B------:R-:W1:Y:S11]  /*0e70*/  FENCE.VIEW.ASYNC.S ;  /* 0x00000000000073c6 */ /* 0x000e760000000000 */
[----:B-1----:R1:W4:Y:S01]  /*0e80*/  SYNCS.EXCH.64 URZ, [UR4+0x180], UR6 ;  /* 0x0001800604ff75b2 */ /* 0x0023220008000100 */
[----:B------:R1:W1:Y:S01]  /*0e90*/  SYNCS.EXCH.64 URZ, [UR4+0x190], UR6 ;  /* 0x0001900604ff75b2 */ /* 0x0002620008000100 */
[----:B------:R1:W1:Y:S01]  /*0ea0*/  SYNCS.EXCH.64 URZ, [UR4+0x188], UR6 ;  /* 0x0001880604ff75b2 */ /* 0x0002620008000100 */
[----:B------:R1:W1:Y:S01]  /*0eb0*/  SYNCS.EXCH.64 URZ, [UR4+0x198], UR6 ;  /* 0x0001980604ff75b2 */ /* 0x0002620008000100 */
[----:B------:R-:W-:Y:S01]  /*0ec0*/  NOP ;  /* 0x0000000000007918 */ /* 0x000fe20000000000 */
.L_x_15:
[----:B------:R-:W-:-:S05]  /*0ed0*/  CS2R.32 R3, SR_CgaSize ;  /* 0x0000000000037805 */ /* 0x000fca0000008a00 */
[----:B------:R-:W-:-:S05]  /*0ee0*/  IMAD R3, R3, -0xa0, RZ ;  /* 0xffffff6003037824 */ /* 0x000fca00078e02ff */
[----:B------:R-:W-:-:S14]  /*0ef0*/  R2UR UR5, R3 ;  /* 0x00000000030572ca */ /* 0x000fdc00000e0000 */
[----:B------:R-:W2:Y:S01]  /*0f00*/  LDCU UR5, c[0x0][UR5+0x2b0] ;  /* 0x00005600050577ac */ /* 0x000ea20008000800 */
[----:B------:R-:W-:Y:S01]  /*0f10*/  I2FP.F32.U32 R3, UR47 ;  /* 0x0000002f00037c45 */ /* 0x000fe20008201000 */
[----:B------:R-:W-:Y:S01]  /*0f20*/  NOP ;  /* 0x0000000000007918 */ /* 0x000fe20000000000 */
[----:B------:R-:W-:Y:S02]  /*0f30*/  I2FP.F32.U32 R0, UR48 ;  /* 0x0000003000007c45 */ /* 0x000fe40008201000 */
[----:B------:R-:W-:-:S06]  /*0f40*/  RPCMOV.32 Rpc.LO, R2 ;  /* 0x0000000200007352 */ /* 0x000fcc0000000000 */
[----:B------:R-:W-:-:S05]  /*0f50*/  CS2R.32 R2, SR_CgaSize ;  /* 0x0000000000027805 */ /* 0x000fca0000008a00 */
[----:B------:R-:W-:-:S05]  /*0f60*/  IMAD R2, R2, -0xa0, RZ ;  /* 0xffffff6002027824 */ /* 0x000fca00078e02ff */
[----:B-1----:R-:W-:Y:S02]  /*0f70*/  R2UR UR4, R2 ;  /* 0x00000000020472ca */ /* 0x002fe400000e0000 */
[----:B------:R-:W-:-:S12]  /*0f80*/  RPCMOV.32 R2, Rpc.LO ;  /* 0x0000000000027353 */ /* 0x000fd80000000000 */
[----:B------:R-:W1:Y:S01]  /*0f90*/  LDCU UR4, c[0x0][UR4+0x2b4] ;  /* 0x00005680040477ac */ /* 0x000e620008000800 */
[----:B------:R-:W1:Y:S01]  /*0fa0*/  S2UR UR36, SR_CTAID.Z ;  /* 0x00000000002479c3 */ /* 0x000e620000002700 */
[----:B------:R-:W3:Y:S01]  /*0fb0*/  LDCU UR19, c[0x0][0xb24] ;  /* 0x00016480ff1377ac */ /* 0x000ee20008000800 */
[----:B------:R-:W-:-:S06]  /*0fc0*/  RPCMOV.32 Rpc.LO, R2 ;  /* 0x0000000200007352 */ /* 0x000fcc0000000000 */
[----:B------:R-:W-:-:S05]  /*0fd0*/  CS2R.32 R2, SR_CgaSize ;  /* 0x0000000000027805 */ /* 0x000fca0000008a00 */
[----:B------:R-:W-:-:S05]  /*0fe0*/  IMAD R2, R2, -0xa0, RZ ;  /* 0xffffff6002027824 */ /* 0x000fca00078e02ff */
[----:B------:R-:W-:Y:S02]  /*0ff0*/  R2UR UR62, R2 ;  /* 0x00000000023e72ca */ /* 0x000fe400000e0000 */
[----:B------:R-:W-:-:S12]  /*1000*/  RPCMOV.32 R2, Rpc.LO ;  /* 0x0000000000027353 */ /* 0x000fd80000000000 */
[----:B------:R-:W4:Y:S01]  /*1010*/  LDCU UR62, c[0x0][UR62+0x2a0] ;  /* 0x000054003e3e77ac */ /* 0x000f220008000800 */
[----:B------:R-:W-:-:S06]  /*1020*/  RPCMOV.32 Rpc.LO, R2 ;  /* 0x0000000200007352 */ /* 0x000fcc0000000000 */
[----:B------:R-:W-:-:S05]  /*1030*/  CS2R.32 R2, SR_CgaSize ;  /* 0x0000000000027805 */ /* 0x000fca0000008a00 */
[----:B------:R-:W-:-:S05]  /*1040*/  IMAD R2, R2, -0xa0, RZ ;  /* 0xffffff6002027824 */ /* 0x000fca00078e02ff */
[----:B------:R-:W-:Y:S02]  /*1050*/  R2UR UR61, R2 ;  /* 0x00000000023d72ca */ /* 0x000fe400000e0000 */
[----:B------:R-:W-:-:S12]  /*1060*/  RPCMOV.32 R2, Rpc.LO ;  /* 0x0000000000027353 */ /* 0x000fd80000000000 */
[----:B------:R-:W4:Y:S01]  /*1070*/  LDCU UR61, c[0x0][UR61+0x2a4] ;  /* 0x000054803d3d77ac */ /* 0x000f220008000800 */
[----:B--2---:R-:W-:Y:S01]  /*1080*/  FMUL R3, R3, UR5 ;  /* 0x0000000503037c20 */ /* 0x004fe20008400000 */
[----:B-1----:R-:W-:-:S05]  /*1090*/  FMUL R0, R0, UR4 ;  /* 0x0000000400007c20 */ /* 0x002fca0008400000 */
[----:B------:R-:W1:Y:S01]  /*10a0*/  F2I.U32.TRUNC.NTZ R3, R3 ;  /* 0x0000000300037305 */ /* 0x000e62000020f000 */
[----:B---3--:R-:W-:-:S07]  /*10b0*/  UISETP.GE.AND UP0, UPT, UR19, 0x1, UPT ;  /* 0x000000011300788c */ /* 0x008fce000bf06270 */
[----:B------:R-:W2:Y:S01]  /*10c0*/  F2I.U32.TRUNC.NTZ R0, R0 ;  /* 0x0000000000007305 */ /* 0x000ea2000020f000 */
[----:B-1----:R-:W-:Y:S02]  /*10d0*/  R2UR UR4, R3 ;  /* 0x00000000030472ca */ /* 0x002fe400000e0000 */
[----:B--2---:R-:W-:-:S11]  /*10e0*/  R2UR UR6, R0 ;  /* 0x00000000000672ca */ /* 0x004fd600000e0000 */
[----:B------:R-:W-:-:S04]  /*10f0*/  UIADD3 UR5, UPT, UPT, -UR4, URZ, URZ ;  /* 0x000000ff04057290 */ /* 0x000fc8000fffe1ff */
[----:B----4-:R-:W-:Y:S02]  /*1100*/  UIMAD UR62, UR62, UR5, UR47 ;  /* 0x000000053e3e72a4 */ /* 0x010fe4000f8e022f */
[----:B------:R-:W-:-:S04]  /*1110*/  UIADD3 UR4, UPT, UPT, -UR6, URZ, URZ ;  /* 0x000000ff06047290 */ /* 0x000fc8000fffe1ff */
[----:B------:R-:W-:Y:S01]  /*1120*/  UIMAD UR61, UR61, UR4, UR48 ;  /* 0x000000043d3d72a4 */ /* 0x000fe2000f8e0230 */
[----:B------:R-:W-:Y:S06]  /*1130*/  BAR.SYNC.DEFER_BLOCKING 0x0 ;  /* 0x0000000000007b1d */ /* 0x000fec0000010000 */
[----:B------:R-:W-:Y:S05]  /*1140*/  BRA.U !UP0, `(.L_x_16) ;  /* 0x0000000108d47547 */ /* 0x000fea000b800000 */
[----:B------:R-:W1:Y:S01]  /*1150*/  LDCU.128 UR20, c[0x0][0xb10] ;  /* 0x00016200ff1477ac */ /* 0x000e620008000c00 */
[----:B------:R-:W2:Y:S01]  /*1160*/  LDCU UR6, c[0x0][0x370] ;  /* 0x00006e00ff0677ac */ /* 0x000ea20008000800 */
[----:B------:R-:W3:Y:S01]  /*1170*/  LDCU UR4, c[0x0][0x374] ;  /* 0x00006e80ff0477ac */ /* 0x000ee20008000800 */
[----:B------:R-:W4:Y:S01]  /*1180*/  LDCU UR24, c[0x0][0xb0c] ;  /* 0x00016180ff1877ac */ /* 0x000f220008000800 */
[----:B------:R-:W4:Y:S01]  /*1190*/  LDCU UR5, c[0x0][0xb20] ;  /* 0x00016400ff0577ac */ /* 0x000f220008000800 */
[----:B------:R-:W4:Y:S01]  /*11a0*/  LDCU.64 UR16, c[0x0][0xb28] ;  /* 0x00016500ff1077ac */ /* 0x000f220008000a00 */
[----:B-1----:R-:W-:Y:S02]  /*11b0*/  UISETP.NE.AND UP0, UPT, UR22, 0x1, UPT ;  /* 0x000000011600788c */ /* 0x002fe4000bf05270 */
[----:B---3--:R-:W-:Y:S02]  /*11c0*/  UIMAD.WIDE.U32 UR8, UR4, UR23, URZ ;  /* 0x00000017040872a5 */ /* 0x008fe4000f8e00ff */
[----:B--2---:R-:W-:-:S02]  /*11d0*/  UIMAD.WIDE.U32 UR10, UR6, UR20, URZ ;  /* 0x00000014060a72a5 */ /* 0x004fc4000f8e00ff */
[----:B----4-:R-:W-:Y:S02]  /*11e0*/  UISETP.NE.AND UP1, UPT, UR24, 0x1, UPT ;  /* 0x000000011800788c */ /* 0x010fe4000bf25270 */
[----:B------:R-:W-:Y:S01]  /*11f0*/  UISETP.NE.AND UP4, UPT, UR19, 0x1, UPT ;  /* 0x000000011300788c */ /* 0x000fe2000bf85270 */
[----:B------:R-:W-:Y:S02]  /*1200*/  UMOV UR8, UR9 ;  /* 0x0000000900087c82 */ /* 0x000fe40008000000 */
[----:B------:R-:W-:Y:S01]  /*1210*/  UMOV UR10, UR11 ;  /* 0x0000000b000a7c82 */ /* 0x000fe20008000000 */
[----:B------:R-:W-:Y:S02]  /*1220*/  @UP0 USHF.R.U32.HI UR4, URZ, UR5, UR8 ;  /* 0x00000005ff040299 */ /* 0x000fe40008011608 */
[----:B------:R-:W-:Y:S02]  /*1230*/  UIMAD.WIDE.U32 UR12, UR48, UR23, URZ ;  /* 0x00000017300c72a5 */ /* 0x000fe4000f8e00ff */
[----:B------:R-:W-:-:S02]  /*1240*/  UIMAD.WIDE.U32 UR8, UR4, UR16, URZ ;  /* 0x00000010040872a5 */ /* 0x000fc4000f8e00ff */
[----:B------:R-:W-:Y:S02]  /*1250*/  @UP1 USHF.R.U32.HI UR6, URZ, UR21, UR10 ;  /* 0x00000015ff061299 */ /* 0x000fe4000801160a */
[----:B------:R-:W-:Y:S02]  /*1260*/  UIMAD.WIDE.U32 UR14, UR47, UR20, URZ ;  /* 0x000000142f0e72a5 */ /* 0x000fe4000f8e00ff */
[----:B------:R-:W-:Y:S01]  /*1270*/  UIMAD.WIDE.U32 UR10, UR6, UR16, URZ ;  /* 0x00000010060a72a5 */ /* 0x000fe2000f8e00ff */
[----:B------:R-:W-:Y:S01]  /*1280*/  UMOV UR12, UR13 ;  /* 0x0000000d000c7c82 */ /* 0x000fe20008000000 */
[----:B------:R-:W-:Y:S01]  /*1290*/  UMOV UR8, UR9 ;  /* 0x0000000900087c82 */ /* 0x000fe20008000000 */
[----:B------:R-:W-:Y:S02]  /*12a0*/  USHF.R.U32.HI UR12, URZ, UR5, UR12 ;  /* 0x00000005ff0c7299 */ /* 0x000fe4000801160c */
[----:B------:R-:W-:Y:S01]  /*12b0*/  @UP4 USHF.R.U32.HI UR4, URZ, UR17, UR8 ;  /* 0x00000011ff044299 */ /* 0x000fe20008011608 */
[----:B------:R-:W-:Y:S01]  /*12c0*/  UMOV UR14, UR15 ;  /* 0x0000000f000e7c82 */ /* 0x000fe20008000000 */
[----:B------:R-:W-:Y:S01]  /*12d0*/  UMOV UR10, UR11 ;  /* 0x0000000b000a7c82 */ /* 0x000fe20008000000 */
[----:B------:R-:W-:-:S02]  /*12e0*/  USHF.R.U32.HI UR14, URZ, UR21, UR14 ;  /* 0x00000015ff0e7299 */ /* 0x000fc4000801160e */
[----:B------:R-:W-:Y:S02]  /*12f0*/  USEL UR5, UR48, UR12, !UP0 ;  /* 0x0000000c30057287 */ /* 0x000fe4000c000000 */
[----:B------:R-:W-:Y:S02]  /*1300*/  @UP4 USHF.R.U32.HI UR6, URZ, UR17, UR10 ;  /* 0x00000011ff064299 */ /* 0x000fe4000801160a */
[----:B------:R-:W-:Y:S02]  /*1310*/  UIMAD UR7, UR4, UR19, URZ ;  /* 0x00000013040772a4 */ /* 0x000fe4000f8e02ff */
[----:B------:R-:W-:Y:S02]  /*1320*/  USEL UR4, UR47, UR14, !UP1 ;  /* 0x0000000e2f047287 */ /* 0x000fe4000c800000 */
[----:B------:R-:W-:Y:S02]  /*1330*/  UIMAD UR10, UR6, UR19, URZ ;  /* 0x00000013060a72a4 */ /* 0x000fe4000f8e02ff */
[----:B------:R-:W-:-:S02]  /*1340*/  UISETP.GE.AND UP0, UPT, UR5, UR7, UPT ;  /* 0x000000070500728c */ /* 0x000fc4000bf06270 */
[----:B------:R-:W-:Y:S02]  /*1350*/  UIMAD.WIDE.U32 UR8, UR5, UR16, URZ ;  /* 0x00000010050872a5 */ /* 0x000fe4000f8e00ff */
[----:B------:R-:W-:Y:S02]  /*1360*/  UISETP.GE.OR UP0, UPT, UR4, UR10, UP0 ;  /* 0x0000000a0400728c */ /* 0x000fe40008706670 */
[----:B------:R-:W-:Y:S02]  /*1370*/  UIMAD.WIDE.U32 UR10, UR4, UR16, URZ ;  /* 0x00000010040a72a5 */ /* 0x000fe4000f8e00ff */
[----:B------:R-:W-:Y:S01]  /*1380*/  UIADD3 UR10, UPT, UPT, -UR4, URZ, URZ ;  /* 0x000000ff040a7290 */ /* 0x000fe2000fffe1ff */
[----:B------:R-:W-:Y:S01]  /*1390*/  UMOV UR8, UR9 ;  /* 0x0000000900087c82 */ /* 0x000fe20008000000 */
[----:B------:R-:W-:Y:S02]  /*13a0*/  UIADD3 UR9, UPT, UPT, -UR5, URZ, URZ ;  /* 0x000000ff05097290 */ /* 0x000fe4000fffe1ff */
[----:B------:R-:W-:-:S03]  /*13b0*/  USHF.R.U32.HI UR8, URZ, UR17, UR8 ;  /* 0x00000011ff087299 */ /* 0x000fc60008011608 */
[----:B------:R-:W-:Y:S01]  /*13c0*/  @!UP0 UMOV UR7, UR11 ;  /* 0x0000000b00078c82 */ /* 0x000fe20008000000 */
[----:B------:R-:W-:Y:S02]  /*13d0*/  UIMAD UR48, UR22, UR9, UR48 ;  /* 0x00000009163072a4 */ /* 0x000fe4000f8e0230 */
[----:B------:R-:W-:Y:S02]  /*13e0*/  USEL UR8, UR5, UR8, !UP4 ;  /* 0x0000000805087287 */ /* 0x000fe4000e000000 */
[----:B------:R-:W-:Y:S02]  /*13f0*/  @!UP0 USHF.R.U32.HI UR7, URZ, UR17, UR7 ;  /* 0x00000011ff078299 */ /* 0x000fe40008011607 */
[----:B------:R-:W-:Y:S02]  /*1400*/  UIADD3 UR9, UPT, UPT, -UR8, URZ, URZ ;  /* 0x000000ff08097290 */ /* 0x000fe4000fffe1ff */
[----:B------:R-:W-:Y:S02]  /*1410*/  @!UP0 USEL UR7, UR4, UR7, !UP4 ;  /* 0x0000000704078287 */ /* 0x000fe4000e000000 */
[----:B------:R-:W-:-:S02]  /*1420*/  UIMAD UR9, UR19, UR9, UR5 ;  /* 0x00000009130972a4 */ /* 0x000fc4000f8e0205 */
[----:B------:R-:W-:Y:S02]  /*1430*/  @!UP0 UIADD3 UR8, UPT, UPT, UR8, -UR7, URZ ;  /* 0x8000000708088290 */ /* 0x000fe4000fffe0ff */
[----:B------:R-:W-:Y:S02]  /*1440*/  @!UP0 UIMAD UR7, UR9, UR6, UR7 ;  /* 0x00000006090782a4 */ /* 0x000fe4000f8e0207 */
[----:B------:R-:W-:Y:S02]  /*1450*/  @!UP0 UIMAD UR5, UR8, UR19, UR4 ;  /* 0x00000013080582a4 */ /* 0x000fe4000f8e0204 */
[----:B------:R-:W-:Y:S02]  /*1460*/  UIMAD UR6, UR24, UR10, UR47 ;  /* 0x0000000a180672a4 */ /* 0x000fe4000f8e022f */
[----:B------:R-:W-:Y:S01]  /*1470*/  UIMAD UR48, UR5, UR22, UR48 ;  /* 0x00000016053072a4 */ /* 0x000fe2000f8e0230 */
[----:B------:R-:W-:Y:S02]  /*1480*/  @!UP0 UMOV UR4, UR7 ;  /* 0x0000000700048c82 */ /* 0x000fe40008000000 */
[----:B------:R-:W-:-:S12]  /*1490*/  UIMAD UR47, UR4, UR24, UR6 ;  /* 0x00000018042f72a4 */ /* 0x000fd8000f8e0206 */
.L_x_16:
[----:B------:R-:W1:Y:S01]  /*14a0*/  LDCU UR4, c[0x0][0xb30] ;  /* 0x00016600ff0477ac */ /* 0x000e620008000800 */
[----:B------:R-:W2:Y:S01]  /*14b0*/  S2UR UR15, SR_CgaCtaId ;  /* 0x00000000000f79c3 */ /* 0x000ea20000008800 */
[----:B-1----:R-:W-:-:S09]  /*14c0*/  UISETP.NE.AND UP0, UPT, UR4, 0x1, UPT ;  /* 0x000000010400788c */ /* 0x002fd2000bf05270 */
[----:B--2---:R-:W-:Y:S05]  /*14d0*/  BRA.U UP0, `(.L_x_17) ;  /* 0x0000000100447547 */ /* 0x004fea000b800000 */
[----:B------:R-:W1:Y:S01]  /*14e0*/  LDCU.128 UR8, c[0x0][0xb10] ;  /* 0x00016200ff0877ac */ /* 0x000e620008000c00 */
[----:B------:R-:W2:Y:S01]  /*14f0*/  LDCU UR12, c[0x0][0xb0c] ;  /* 0x00016180ff0c77ac */ /* 0x000ea20008000800 */
[----:B------:R-:W3:Y:S01]  /*1500*/  LDCU UR13, c[0x0][0xb20] ;  /* 0x00016400ff0d77ac */ /* 0x000ee20008000800 */
[----:B-1----:R-:W-:Y:S02]  /*1510*/  UIMAD.WIDE.U32 UR6, UR47, UR8, URZ ;  /* 0x000000082f0672a5 */ /* 0x002fe4000f8e00ff */
[----:B------:R-:W-:Y:S02]  /*1520*/  UIMAD.WIDE.U32 UR4, UR48, UR11, URZ ;  /* 0x0000000b300472a5 */ /* 0x000fe4000f8e00ff */
[----:B--2---:R-:W-:Y:S02]  /*1530*/  UISETP.NE.AND UP1, UPT, UR12, 0x1, UPT ;  /* 0x000000010c00788c */ /* 0x004fe4000bf25270 */
[----:B------:R-:W-:Y:S01]  /*1540*/  UISETP.NE.AND UP0, UPT, UR10, 0x1, UPT ;  /* 0x000000010a00788c */ /* 0x000fe2000bf05270 */
[----:B------:R-:W-:-:S02]  /*1550*/  UMOV UR6, UR7 ;  /* 0x0000000700067c82 */ /* 0x000fc40008000000 */
[----:B------:R-:W-:Y:S01]  /*1560*/  UMOV UR4, UR5 ;  /* 0x0000000500047c82 */ /* 0x000fe20008000000 */
[----:B------:R-:W-:Y:S02]  /*1570*/  USHF.R.U32.HI UR6, URZ, UR9, UR6 ;  /* 0x00000009ff067299 */ /* 0x000fe40008011606 */
[----:B---3--:R-:W-:Y:S02]  /*1580*/  USHF.R.U32.HI UR4, URZ, UR13, UR4 ;  /* 0x0000000dff047299 */ /* 0x008fe40008011604 */
[----:B------:R-:W-:Y:S02]  /*1590*/  USEL UR5, UR47, UR6, !UP1 ;  /* 0x000000062f057287 */ /* 0x000fe4000c800000 */
[----:B------:R-:W-:-:S04]  /*15a0*/  USEL UR4, UR48, UR4, !UP0 ;  /* 0x0000000430047287 */ /* 0x000fc8000c000000 */
[----:B------:R-:W-:Y:S02]  /*15b0*/  UIADD3 UR6, UPT, UPT, UR5, -UR4, URZ ;  /* 0x8000000405067290 */ /* 0x000fe4000fffe0ff */
[----:B------:R-:W-:Y:S02]  /*15c0*/  UIADD3 UR4, UPT, UPT, -UR5, UR4, URZ ;  /* 0x0000000405047290 */ /* 0x000fe4000fffe1ff */
[----:B------:R-:W-:Y:S02]  /*15d0*/  UIMAD UR48, UR6, UR10, UR48 ;  /* 0x0000000a063072a4 */ /* 0x000fe4000f8e0230 */
[----:B------:R-:W-:-:S12]  /*15e0*/  UIMAD UR47, UR4, UR12, UR47 ;  /* 0x0000000c042f72a4 */ /* 0x000fd8000f8e022f */
.L_x_17:
[----:B------:R-:W-:Y:S01]  /*15f0*/  BAR.SYNC.DEFER_BLOCKING 0x0 ;  /* 0x0000000000007b1d */ /* 0x000fe20000010000 */
[----:B------:R-:W-:Y:S01]  /*1600*/  UISETP.NE.AND UP0, UPT, UR18, 0x2, UPT ;  /* 0x000000021200788c */ /* 0x000fe2000bf05270 */
[----:B------:R-:W-:Y:S02]  /*1610*/  ISETP.NE.OR P3, PT, R4, 0x2, !P3 ;  /* 0x000000020400780c */ /* 0x000fe40005f65670 */
[----:B------:R-:W-:Y:S02]  /*1620*/  LOP3.LUT R0, R2, 0x1f, RZ, 0xc0, !PT ;  /* 0x0000001f02007812 */ /* 0x000fe400078ec0ff */
[----:B------:R-:W1:Y:S04]  /*1630*/  LDCU UR21, c[0x0][0xb24] ;  /* 0x00016480ff1577ac */ /* 0x000e680008000800 */
[----:B------:R-:W-:Y:S05]  /*1640*/  BRA.U UP0, `(.L_x_18) ;  /* 0x0000001900387547 */ /* 0x000fea000b800000 */
[----:B------:R-:W2:Y:S01]  /*1650*/  LDCU UR6, c[0x0][0x38c] ;  /* 0x00007180ff0677ac */ /* 0x000ea20008000800 */
[----:B------:R-:W-:Y:S01]  /*1660*/  PLOP3.LUT P1, PT, PT, PT, UP3, 0x80, 0x8 ;  /* 0x000000000008781c */ /* 0x000fe20003f2f038 */
[----:B------:R-:W-:Y:S01]  /*1670*/  IMAD.MOV.U32 R12, RZ, RZ, 0x1 ;  /* 0x00000001ff0c7424 */ /* 0x000fe200078e00ff */
[----:B------:R-:W-:Y:S02]  /*1680*/  ISETP.EQ.OR P2, PT, R0, RZ, P3 ;  /* 0x000000ff0000720c */ /* 0x000fe40001f42670 */
[----:B------:R-:W-:Y:S02]  /*1690*/  CS2R R10, SRZ ;  /* 0x00000000000a7805 */ /* 0x000fe4000001ff00 */
[----:B------:R-:W-:Y:S01]  /*16a0*/  PLOP3.LUT P1, PT, P1, PT, PT, 0x8, 0x80 ;  /* 0x000000000080781c */ /* 0x000fe20000f2e170 */
[----:B------:R-:W-:Y:S01]  /*16b0*/  IMAD.MOV.U32 R9, RZ, RZ, RZ ;  /* 0x000000ffff097224 */ /* 0x000fe200078e00ff */
[----:B------:R-:W3:Y:S01]  /*16c0*/  LDCU UR40, c[0x0][0x370] ;  /* 0x00006e00ff2877ac */ /* 0x000ee20008000800 */
[----:B------:R-:W-:Y:S01]  /*16d0*/  IMAD.MOV.U32 R8, RZ, RZ, 0x1 ;  /* 0x00000001ff087424 */ /* 0x000fe200078e00ff */
[----:B------:R-:W4:Y:S01]  /*16e0*/  LDCU.64 UR28, c[0x0][0x348] ;  /* 0x00006900ff1c77ac */ /* 0x000f220008000a00 */
[----:B------:R-:W1:Y:S01]  /*16f0*/  LDCU UR39, c[0x0][0x374] ;  /* 0x00006e80ff2777ac */ /* 0x000e620008000800 */
[----:B--2---:R-:W-:-:S02]  /*1700*/  UIADD3 UR5, UPT, UPT, UR6, 0xf, URZ ;  /* 0x0000000f06057890 */ /* 0x004fc4000fffe0ff */
[----:B------:R-:W-:Y:S02]  /*1710*/  UIADD3 UR44, UPT, UPT, UR6, 0x1e, URZ ;  /* 0x0000001e062c7890 */ /* 0x000fe4000fffe0ff */
[----:B------:R-:W-:-:S04]  /*1720*/  USHF.R.S32.HI UR4, URZ, 0x1f, UR5 ;  /* 0x0000001fff047899 */ /* 0x000fc80008011405 */
[----:B------:R-:W-:Y:S02]  /*1730*/  ULEA.HI UR4, UR4, UR5, URZ, 0x4 ;  /* 0x0000000504047291 */ /* 0x000fe4000f8f20ff */
[----:B------:R-:W-:Y:S02]  /*1740*/  UIADD3 UR5, UPT, UPT, UR6, -0x1, URZ ;  /* 0xffffffff06057890 */ /* 0x000fe4000fffe0ff */
[----:B------:R-:W-:Y:S02]  /*1750*/  USHF.R.S32.HI UR42, URZ, 0x4, UR4 ;  /* 0x00000004ff2a7899 */ /* 0x000fe40008011404 */
[----:B------:R-:W-:Y:S02]  /*1760*/  UISETP.GE.U32.AND UP1, UPT, UR5, -0x1f, UPT ;  /* 0xffffffe10500788c */ /* 0x000fe4000bf26070 */
[----:B------:R-:W-:Y:S01]  /*1770*/  UISETP.LT.U32.AND UP0, UPT, UR42, 0x10, UPT ;  /* 0x000000102a00788c */ /* 0x000fe2000bf01070 */
[----:B------:R-:W-:-:S03]  /*1780*/  UMOV UR6, URZ ;  /* 0x000000ff00067c82 */ /* 0x000fc60008000000 */
[----:B------:R-:W-:-:S04]  /*1790*/  USEL UR41, UR42, 0x10, UP0 ;  /* 0x000000102a297887 */ /* 0x000fc80008000000 */
[----:B------:R-:W-:Y:S02]  /*17a0*/  UIADD3 UR14, UPT, UPT, UR41, -0x1, URZ ;  /* 0xffffffff290e7890 */ /* 0x000fe4000fffe0ff */
[----:B------:R-:W-:Y:S02]  /*17b0*/  @UP1 UIADD3 UR14, UPT, UPT, UR41, URZ, URZ ;  /* 0x000000ff290e1290 */ /* 0x000fe4000fffe0ff */
[----:B------:R-:W-:Y:S02]  /*17c0*/  UIADD3 UR43, UPT, UPT, UR42, -UR41, URZ ;  /* 0x800000292a2b7290 */ /* 0x000fe4000fffe0ff */
[----:B-1-34-:R-:W-:-:S12]  /*17d0*/  UIADD3 UR14, UPT, UPT, UR14, 0x1, URZ ;  /* 0x000000010e0e7890 */ /* 0x01afd8000fffe0ff */
.L_x_36:
[----:B------:R-:W-:Y:S01]  /*17e0*/  UISETP.NE.AND UP0, UPT, UR15, URZ, UPT ;  /* 0x000000ff0f00728c */ /* 0x000fe2000bf05270 */
[----:B------:R-:W1:Y:S08]  /*17f0*/  S2UR UR15, SR_CgaCtaId ;  /* 0x00000000000f79c3 */ /* 0x000e700000008800 */
[----:B------:R-:W-:Y:S05]  /*1800*/  BRA.U UP0, `(.L_x_19) ;  /* 0x0000000100347547 */ /* 0x000fea000b800000 */
[----:B------:R-:W2:Y:S01]  /*1810*/  S2R R0, SR_CgaCtaId ;  /* 0x0000000000007919 */ /* 0x000ea20000008800 */
[----:B------:R-:W-:-:S04]  /*1820*/  MOV R2, 0x400 ;  /* 0x0000040000027802 */ /* 0x000fc80000000f00 */
[----:B--2---:R-:W-:Y:S02]  /*1830*/  LEA R0, R0, R2, 0x18 ;  /* 0x0000000200007211 */ /* 0x004fe400078ec0ff */
[----:B------:R-:W-:-:S03]  /*1840*/  SHF.L.U32 R2, R8, 0x1f, RZ ;  /* 0x0000001f08027819 */ /* 0x000fc600000006ff */
[----:B------:R-:W-:-:S04]  /*1850*/  IMAD R0, R9, 0x8, R0 ;  /* 0x0000000809007824 */ /* 0x000fc800078e0200 */
[----:B------:R-:W2:Y:S02]  /*1860*/  SYNCS.PHASECHK.TRANS64.TRYWAIT P0, [R0+URZ+0x190], R2 ;  /* 0x00019002000075a7 */ /* 0x000ea400080011ff */
[----:B--2---:R-:W-:Y:S05]  /*1870*/  @!P0 BRA `(.L_x_20) ;  /* 0x0000008400dc8947 */ /* 0x004fea0003800000 */
.L_x_118:
[----:B------:R-:W-:Y:S01]  /*1880*/  VIADD R9, R9, 0x1 ;  /* 0x0000000109097836 */ /* 0x000fe20000000000 */
[----:B------:R2:W-:Y:S04]  /*1890*/  SYNCS.ARRIVE.TRANS64.A1T0 RZ, [R0+URZ+0x180], RZ ;  /* 0x000180ff00ff79a7 */ /* 0x0005e800081000ff */
[----:B------:R-:W-:-:S04]  /*18a0*/  ISETP.NE.AND P0, PT, R9, 0x2, PT ;  /* 0x000000020900780c */ /* 0x000fc80003f05270 */
[----:B------:R-:W-:Y:S02]  /*18b0*/  SEL R9, R9, RZ, P0 ;  /* 0x000000ff09097207 */ /* 0x000fe40000000000 */
[----:B--2---:R-:W-:-:S04]  /*18c0*/  SEL R0, RZ, 0x1, P0 ;  /* 0x00000001ff007807 */ /* 0x004fc80000000000 */
[----:B------:R-:W-:-:S07]  /*18d0*/  LOP3.LUT R8, R8, R0, RZ, 0x3c, !PT ;  /* 0x0000000008087212 */ /* 0x000fce00078e3cff */
.L_x_19:
[----:B------:R-:W-:Y:S01]  /*18e0*/  UMOV UR4, 0x400 ;  /* 0x0000040000047882 */ /* 0x000fe20000000000 */
[----:B------:R-:W-:Y:S01]  /*18f0*/  SHF.L.U32 R0, R12, 0x1f, RZ ;  /* 0x0000001f0c007819 */ /* 0x000fe200000006ff */
[----:B-1----:R-:W-:Y:S02]  /*1900*/  ULEA UR4, UR15, UR4, 0x18 ;  /* 0x000000040f047291 */ /* 0x002fe4000f8ec0ff */
[----:B------:R-:W-:Y:S02]  /*1910*/  UISETP.GE.U32.AND UP0, UPT, UR44, 0x1f, UPT ;  /* 0x0000001f2c00788c */ /* 0x000fe4000bf06070 */
[----:B------:R-:W-:Y:S02]  /*1920*/  ULEA UR5, UR6, UR4, 0x3 ;  /* 0x0000000406057291 */ /* 0x000fe4000f8e18ff */
[----:B------:R-:W-:Y:S02]  /*1930*/  USHF.L.U32 UR35, UR47, 0x7, URZ ;  /* 0x000000072f237899 */ /* 0x000fe400080006ff */
[----:B------:R-:W-:Y:S01]  /*1940*/  UIMAD UR11, UR48, 0xa0, URZ ;  /* 0x000000a0300b78a4 */ /* 0x000fe2000f8e02ff */
[----:B------:R-:W-:-:S04]  /*1950*/  UMOV UR13, URZ ;  /* 0x000000ff000d7c82 */ /* 0x000fc80008000000 */
[----:B------:R1:W2:Y:S01]  /*1960*/  SYNCS.PHASECHK.TRANS64.TRYWAIT P0, [UR5+0x80], R0 ;  /* 0x00008000ff0075a7 */ /* 0x0002a20008001105 */
[----:B------:R-:W-:Y:S06]  /*1970*/  BRA.U !UP0, `(.L_x_21) ;  /* 0x0000000108a87547 */ /* 0x000fec000b800000 */
[----:B------:R-:W-:Y:S01]  /*1980*/  UMOV UR7, URZ ;  /* 0x000000ff00077c82 */ /* 0x000fe20008000000 */
[----:B------:R-:W-:-:S05]  /*1990*/  UMOV UR5, UR6 ;  /* 0x0000000600057c82 */ /* 0x000fca0008000000 */
.L_x_26:
[----:B--2---:R-:W-:Y:S01]  /*19a0*/  @!P3 MOV R2, 0x2400 ;  /* 0x000024000002b802 */ /* 0x004fe20000000f00 */
[----:B---3--:R-:W-:Y:S01]  /*19b0*/  ULEA UR33, UR5, UR4, 0x3 ;  /* 0x0000000405217291 */ /* 0x008fe2000f8e18ff */
[----:B--2-4-:R-:W-:Y:S11]  /*19c0*/  @P0 BRA `(.L_x_22) ;  /* 0x00000000000c0947 */ /* 0x014ff60003800000 */
[----:B------:R-:W-:Y:S04]  /*19d0*/  SHF.L.U32 R3, R12, 0x1f, RZ ;  /* 0x0000001f0c037819 */ /* 0x000fe800000006ff */
[----:B------:R-:W2:Y:S02]  /*19e0*/  SYNCS.PHASECHK.TRANS64.TRYWAIT P0, [UR33+0x80], R3 ;  /* 0x00008003ff0075a7 */ /* 0x000ea40008001121 */
[----:B--2---:R-:W-:Y:S05]  /*19f0*/  @!P0 BRA `(.L_x_23) ;  /* 0x0000008400908947 */ /* 0x004fea0003800000 */
.L_x_22:
[----:B------:R2:W-:Y:S01]  /*1a00*/  @!P3 SYNCS.ARRIVE.TRANS64 RZ, [UR33], R2 ;  /* 0x00000002ffffb9a7 */ /* 0x0005e20008000021 */
[----:B------:R-:W-:Y:S04]  /*1a10*/  BSSY.RECONVERGENT B0, `(.L_x_24) ;  /* 0x0000003000007945 */ /* 0x000fe80003800200 */
[----:B------:R-:W-:Y:S05]  /*1a20*/  @P2 BRA `(.L_x_25) ;  /* 0x0000000000042947 */ /* 0x000fea0003800000 */
[----:B------:R-:W-:Y:S05]  /*1a30*/  BPT.TRAP 0x1 ;  /* 0x000000040000795c */ /* 0x000fea0000300000 */
.L_x_25:
[----:B------:R-:W-:Y:S05]  /*1a40*/  BSYNC.RECONVERGENT B0 ;  /* 0x0000000000007941 */ /* 0x000fea0003800200 */
.L_x_24:
[----:B------:R-:W-:Y:S02]  /*1a50*/  UIADD3 UR6, UPT, UPT, UR5, 0x1, URZ ;  /* 0x0000000105067890 */ /* 0x000fe4000fffe0ff */
[----:B------:R-:W-:Y:S02]  /*1a60*/  UIADD3 UR18, UP1, UPT, UR28, 0x80, URZ ;  /* 0x000000801c127890 */ /* 0x000fe4000ff3e0ff */
[----:B------:R-:W-:Y:S02]  /*1a70*/  UISETP.NE.AND UP0, UPT, UR6, 0x10, UPT ;  /* 0x000000100600788c */ /* 0x000fe4000bf05270 */
[----:B------:R-:W-:Y:S02]  /*1a80*/  ULEA UR32, UR5, UR4, 0xc ;  /* 0x0000000405207291 */ /* 0x000fe4000f8e60ff */
[----:B------:R-:W-:Y:S02]  /*1a90*/  USEL UR9, URZ, 0x1, UP0 ;  /* 0x00000001ff097887 */ /* 0x000fe40008000000 */
[----:B------:R-:W-:Y:S02]  /*1aa0*/  USEL UR6, UR6, URZ, UP0 ;  /* 0x000000ff06067287 */ /* 0x000fe40008000000 */
[----:B------:R-:W-:Y:S02]  /*1ab0*/  USHF.L.U32 UR34, UR7, 0x4, URZ ;  /* 0x0000000407227899 */ /* 0x000fe400080006ff */
[----:B------:R-:W-:Y:S01]  /*1ac0*/  ULEA UR8, UR6, UR4, 0x3 ;  /* 0x0000000406087291 */ /* 0x000fe2000f8e18ff */
[----:B------:R-:W-:Y:S01]  /*1ad0*/  LOP3.LUT R12, R12, UR9, RZ, 0x3c, !PT ;  /* 0x000000090c0c7c12 */ /* 0x000fe2000f8e3cff */
[----:B------:R-:W-:Y:S02]  /*1ae0*/  UIADD3.X UR19, UPT, UPT, URZ, UR29, URZ, UP1, !UPT ;  /* 0x0000001dff137290 */ /* 0x000fe40008ffe4ff */
[----:B------:R-:W-:Y:S01]  /*1af0*/  UIADD3 UR32, UPT, UPT, UR32, 0x14400, URZ ;  /* 0x0001440020207890 */ /* 0x000fe2000fffe0ff */
[----:B-1----:R-:W-:Y:S01]  /*1b00*/  SHF.L.U32 R0, R12, 0x1f, RZ ;  /* 0x0000001f0c007819 */ /* 0x002fe200000006ff */
[----:B------:R-:W-:Y:S02]  /*1b10*/  UIADD3 UR16, UP0, UPT, UR28, 0x180, URZ ;  /* 0x000001801c107890 */ /* 0x000fe4000ff1e0ff */
[----:B------:R-:W-:Y:S01]  /*1b20*/  UIADD3 UR7, UPT, UPT, UR7, 0x1, URZ ;  /* 0x0000000107077890 */ /* 0x000fe2000fffe0ff */
[----:B------:R3:W4:Y:S01]  /*1b30*/  SYNCS.PHASECHK.TRANS64.TRYWAIT P0, [UR8+0x80], R0 ;  /* 0x00008000ff0075a7 */ /* 0x0007220008001108 */
[----:B------:R-:W-:Y:S01]  /*1b40*/  UIMAD UR8, UR5, 0x1400, UR4 ;  /* 0x00001400050878a4 */ /* 0x000fe2000f8e0204 */
[----:B------:R-:W-:Y:S01]  /*1b50*/  UMOV UR22, 0x0 ;  /* 0x0000000000167882 */ /* 0x000fe20000000000 */
[----:B------:R-:W-:Y:S02]  /*1b60*/  UMOV UR23, 0x10000000 ;  /* 0x1000000000177882 */ /* 0x000fe40000000000 */
[----:B------:R-:W-:Y:S01]  /*1b70*/  UIADD3 UR8, UPT, UPT, UR8, 0x24400, URZ ;  /* 0x0002440008087890 */ /* 0x000fe2000fffe0ff */
[----:B------:R3:W-:Y:S01]  /*1b80*/  UTMALDG.3D [UR32], [UR18], desc[UR22] ;  /* 0x00001620120075b4 */ /* 0x0007e20008011000 */
[----:B------:R-:W-:Y:S01]  /*1b90*/  UIADD3.X UR17, UPT, UPT, URZ, UR29, URZ, UP0, !UPT ;  /* 0x0000001dff117290 */ /* 0x000fe200087fe4ff */
[----:B------:R-:W-:Y:S01]  /*1ba0*/  UMOV UR12, UR36 ;  /* 0x00000024000c7c82 */ /* 0x000fe20008000000 */
[----:B------:R-:W-:Y:S01]  /*1bb0*/  UMOV UR9, UR33 ;  /* 0x0000002100097c82 */ /* 0x000fe20008000000 */
[----:B------:R-:W-:Y:S01]  /*1bc0*/  UMOV UR10, UR34 ;  /* 0x00000022000a7c82 */ /* 0x000fe20008000000 */
[----:B------:R-:W-:Y:S01]  /*1bd0*/  UISETP.NE.AND UP0, UPT, UR7, UR14, UPT ;  /* 0x0000000e0700728c */ /* 0x000fe2000bf05270 */
[----:B------:R-:W-:Y:S01]  /*1be0*/  UMOV UR13, UR14 ;  /* 0x0000000e000d7c82 */ /* 0x000fe20008000000 */
[----:B------:R-:W-:Y:S03]  /*1bf0*/  UMOV UR5, UR6 ;  /* 0x0000000600057c82 */ /* 0x000fe60008000000 */
[----:B------:R3:W-:Y:S04]  /*1c00*/  UTMALDG.3D [UR8], [UR16], desc[UR22] ;  /* 0x00001608100075b4 */ /* 0x0007e80008011000 */
[----:B------:R-:W-:Y:S05]  /*1c10*/  BRA.U UP0, `(.L_x_26) ;  /* 0xfffffffd00607547 */ /* 0x000fea000b83ffff */
.L_x_21:
[----:B------:R-:W-:Y:S01]  /*1c20*/  ULEA UR5, UR6, UR4, 0x3 ;  /* 0x0000000406057291 */ /* 0x000fe2000f8e18ff */
[----:B-1-3--:R-:W-:Y:S01]  /*1c30*/  SHF.L.U32 R0, R12, 0x1f, RZ ;  /* 0x0000001f0c007819 */ /* 0x00afe200000006ff */
[----:B------:R-:W-:Y:S01]  /*1c40*/  @!P1 SYNCS.ARRIVE.TRANS64.A1T0 RZ, [UR4+0x128], RZ ;  /* 0x000128ffffff99a7 */ /* 0x000fe20008100004 */
[----:B------:R-:W-:-:S06]  /*1c50*/  UISETP.GT.AND UP0, UPT, UR42, UR41, UPT ;  /* 0x000000292a00728c */ /* 0x000fcc000bf04270 */
[----:B--2-4-:R1:W2:Y:S03]  /*1c60*/  SYNCS.PHASECHK.TRANS64.TRYWAIT P0, [UR5+0x80], R0 ;  /* 0x00008000ff0075a7 */ /* 0x0142a60008001105 */
[----:B------:R-:W-:Y:S05]  /*1c70*/  BRA.U !UP0, `(.L_x_27) ;  /* 0x0000000108ac7547 */ /* 0x000fea000b800000 */
[----:B------:R-:W-:Y:S01]  /*1c80*/  UIADD3 UR26, UPT, UPT, UR43, UR13, URZ ;  /* 0x0000000d2b1a7290 */ /* 0x000fe2000fffe0ff */
[----:B------:R-:W-:-:S11]  /*1c90*/  UMOV UR5, UR6 ;  /* 0x0000000600057c82 */ /* 0x000fd60008000000 */
.L_x_32:
[----:B--2---:R-:W-:Y:S01]  /*1ca0*/  @!P3 MOV R2, 0x2400 ;  /* 0x000024000002b802 */ /* 0x004fe20000000f00 */
[----:B---3--:R-:W-:Y:S01]  /*1cb0*/  ULEA UR17, UR5, UR4, 0x3 ;  /* 0x0000000405117291 */ /* 0x008fe2000f8e18ff */
[----:B--2-4-:R-:W-:Y:S11]  /*1cc0*/  @P0 BRA `(.L_x_28) ;  /* 0x00000000000c0947 */ /* 0x014ff60003800000 */
[----:B------:R-:W-:Y:S04]  /*1cd0*/  SHF.L.U32 R3, R12, 0x1f, RZ ;  /* 0x0000001f0c037819 */ /* 0x000fe800000006ff */
[----:B------:R-:W2:Y:S02]  /*1ce0*/  SYNCS.PHASECHK.TRANS64.TRYWAIT P0, [UR17+0x80], R3 ;  /* 0x00008003ff0075a7 */ /* 0x000ea40008001111 */
[----:B--2---:R-:W-:Y:S05]  /*1cf0*/  @!P0 BRA `(.L_x_29) ;  /* 0x0000008000e88947 */ /* 0x004fea0003800000 */
.L_x_28:
[----:B------:R2:W-:Y:S01]  /*1d00*/  @!P3 SYNCS.ARRIVE.TRANS64 RZ, [UR17], R2 ;  /* 0x00000002ffffb9a7 */ /* 0x0005e20008000011 */
[----:B------:R-:W-:Y:S04]  /*1d10*/  BSSY.RECONVERGENT B0, `(.L_x_30) ;  /* 0x0000003000007945 */ /* 0x000fe80003800200 */
[----:B------:R-:W-:Y:S05]  /*1d20*/  @P2 BRA `(.L_x_31) ;  /* 0x0000000000042947 */ /* 0x000fea0003800000 */
[----:B------:R-:W-:Y:S05]  /*1d30*/  BPT.TRAP 0x1 ;  /* 0x000000040000795c */ /* 0x000fea0000300000 */
.L_x_31:
[----:B------:R-:W-:Y:S05]  /*1d40*/  BSYNC.RECONVERGENT B0 ;  /* 0x0000000000007941 */ /* 0x000fea0003800200 */
.L_x_30:
[----:B------:R-:W-:Y:S02]  /*1d50*/  UIADD3 UR6, UPT, UPT, UR5, 0x1, URZ ;  /* 0x0000000105067890 */ /* 0x000fe4000fffe0ff */
[----:B------:R-:W-:Y:S02]  /*1d60*/  ULEA UR16, UR5, UR4, 0xc ;  /* 0x0000000405107291 */ /* 0x000fe4000f8e60ff */
[----:B------:R-:W-:Y:S02]  /*1d70*/  UISETP.NE.AND UP0, UPT, UR6, 0x10, UPT ;  /* 0x000000100600788c */ /* 0x000fe4000bf05270 */
[----:B------:R-:W-:Y:S02]  /*1d80*/  UIADD3 UR24, UP1, UPT, UR28, 0x80, URZ ;  /* 0x000000801c187890 */ /* 0x000fe4000ff3e0ff */
[----:B------:R-:W-:Y:S02]  /*1d90*/  USEL UR8, URZ, 0x1, UP0 ;  /* 0x00000001ff087887 */ /* 0x000fe40008000000 */
[----:B------:R-:W-:Y:S02]  /*1da0*/  USEL UR6, UR6, URZ, UP0 ;  /* 0x000000ff06067287 */ /* 0x000fe40008000000 */
[----:B------:R-:W-:Y:S02]  /*1db0*/  USHF.L.U32 UR18, UR13, 0x4, URZ ;  /* 0x000000040d127899 */ /* 0x000fe400080006ff */
[----:B------:R-:W-:Y:S01]  /*1dc0*/  ULEA UR7, UR6, UR4, 0x3 ;  /* 0x0000000406077291 */ /* 0x000fe2000f8e18ff */
[----:B------:R-:W-:Y:S01]  /*1dd0*/  LOP3.LUT R12, R12, UR8, RZ, 0x3c, !PT ;  /* 0x000000080c0c7c12 */ /* 0x000fe2000f8e3cff */
[----:B------:R-:W-:Y:S02]  /*1de0*/  UIADD3 UR16, UPT, UPT, UR16, 0x14400, URZ ;  /* 0x0001440010107890 */ /* 0x000fe4000fffe0ff */
[----:B------:R-:W-:Y:S01]  /*1df0*/  UIADD3.X UR25, UPT, UPT, URZ, UR29, URZ, UP1, !UPT ;  /* 0x0000001dff197290 */ /* 0x000fe20008ffe4ff */
[----:B-1----:R-:W-:Y:S01]  /*1e00*/  SHF.L.U32 R0, R12, 0x1f, RZ ;  /* 0x0000001f0c007819 */ /* 0x002fe200000006ff */
[----:B------:R-:W-:Y:S02]  /*1e10*/  UIMAD UR8, UR5, 0x1400, UR4 ;  /* 0x00001400050878a4 */ /* 0x000fe4000f8e0204 */
[----:B------:R-:W-:Y:S01]  /*1e20*/  UIADD3 UR22, UP0, UPT, UR28, 0x180, URZ ;  /* 0x000001801c167890 */ /* 0x000fe2000ff1e0ff */
[----:B------:R3:W4:Y:S01]  /*1e30*/  SYNCS.PHASECHK.TRANS64.TRYWAIT P0, [UR7+0x80], R0 ;  /* 0x00008000ff0075a7 */ /* 0x0007220008001107 */
[----:B------:R-:W-:Y:S01]  /*1e40*/  UIADD3 UR8, UPT, UPT, UR8, 0x24400, URZ ;  /* 0x0002440008087890 */ /* 0x000fe2000fffe0ff */
[----:B------:R-:W-:Y:S01]  /*1e50*/  UMOV UR30, 0x0 ;  /* 0x00000000001e7882 */ /* 0x000fe20000000000 */
[----:B------:R-:W-:Y:S01]  /*1e60*/  UMOV UR31, 0x10000000 ;  /* 0x10000000001f7882 */ /* 0x000fe20000000000 */
[----:B------:R-:W-:Y:S01]  /*1e70*/  UMOV UR19, UR35 ;  /* 0x0000002300137c82 */ /* 0x000fe20008000000 */
[----:B------:R-:W-:Y:S01]  /*1e80*/  UMOV UR20, UR36 ;  /* 0x0000002400147c82 */ /* 0x000fe20008000000 */
[----:B------:R-:W-:Y:S01]  /*1e90*/  UIADD3.X UR23, UPT, UPT, URZ, UR29, URZ, UP0, !UPT ;  /* 0x0000001dff177290 */ /* 0x000fe200087fe4ff */
[----:B------:R3:W-:Y:S01]  /*1ea0*/  UTMALDG.3D [UR16], [UR24], desc[UR30] ;  /* 0x00001e10180075b4 */ /* 0x0007e20008011000 */
[----:B------:R-:W-:Y:S01]  /*1eb0*/  UIADD3 UR13, UPT, UPT, UR13, 0x1, URZ ;  /* 0x000000010d0d7890 */ /* 0x000fe2000fffe0ff */
[----:B------:R-:W-:Y:S01]  /*1ec0*/  UMOV UR12, UR36 ;  /* 0x00000024000c7c82 */ /* 0x000fe20008000000 */
[----:B------:R-:W-:Y:S01]  /*1ed0*/  UMOV UR9, UR17 ;  /* 0x0000001100097c82 */ /* 0x000fe20008000000 */
[----:B------:R-:W-:Y:S01]  /*1ee0*/  UMOV UR10, UR18 ;  /* 0x00000012000a7c82 */ /* 0x000fe20008000000 */
[----:B------:R-:W-:Y:S03]  /*1ef0*/  UISETP.NE.AND UP0, UPT, UR13, UR26, UPT ;  /* 0x0000001a0d00728c */ /* 0x000fe6000bf05270 */
[----:B------:R3:W-:Y:S01]  /*1f00*/  UTMALDG.3D [UR8], [UR22], desc[UR30] ;  /* 0x00001e08160075b4 */ /* 0x0007e20008011000 */
[----:B------:R-:W-:Y:S05]  /*1f10*/  UMOV UR5, UR6 ;  /* 0x0000000600057c82 */ /* 0x000fea0008000000 */
[----:B------:R-:W-:Y:S05]  /*1f20*/  BRA.U UP0, `(.L_x_32) ;  /* 0xfffffffd005c7547 */ /* 0x000fea000b83ffff */
.L_x_27:
[C---:B------:R-:W-:Y:S01]  /*1f30*/  LEA R3, R11.reuse, UR4, 0x3 ;  /* 0x000000040b037c11 */ /* 0x040fe2000f8e18ff */
[----:B------:R-:W-:Y:S01]  /*1f40*/  NOP ;  /* 0x0000000000007918 */ /* 0x000fe20000000000 */
[----:B-1-3--:R-:W-:Y:S02]  /*1f50*/  SHF.L.U32 R0, R10, 0x1f, RZ ;  /* 0x0000001f0a007819 */ /* 0x00afe400000006ff */
[----:B------:R-:W-:Y:S02]  /*1f60*/  LEA R4, R11, UR4, 0x4 ;  /* 0x000000040b047c11 */ /* 0x000fe4000f8e20ff */
[----:B--2-4-:R-:W1:Y:S02]  /*1f70*/  SYNCS.PHASECHK.TRANS64.TRYWAIT P0, [R3+URZ+0x130], R0 ;  /* 0x00013000030075a7 */ /* 0x014e6400080011ff */
[----:B-1----:R-:W-:Y:S05]  /*1f80*/  @!P0 BRA `(.L_x_33) ;  /* 0x00000080005c8947 */ /* 0x002fea0003800000 */
.L_x_121:
[----:B------:R-:W2:Y:S01]  /*1f90*/  LDS.128 R4, [R4+0x1b0] ;  /* 0x0001b00004047984 */ /* 0x000ea20000000c00 */
[----:B------:R-:W-:Y:S01]  /*1fa0*/  UISETP.GE.AND UP0, UPT, UR21, 0x1, UPT ;  /* 0x000000011500788c */ /* 0x000fe2000bf06270 */
[----:B------:R-:W-:Y:S01]  /*1fb0*/  @!PT LDS RZ, [RZ] ;  /* 0x00000000fffff984 */ /* 0x000fe20000000800 */
[----:B------:R-:W-:Y:S01]  /*1fc0*/  @!PT LDS RZ, [RZ] ;  /* 0x00000000fffff984 */ /* 0x000fe20000000800 */
[----:B------:R-:W-:Y:S01]  /*1fd0*/  @!PT LDS RZ, [RZ] ;  /* 0x00000000fffff984 */ /* 0x000fe20000000800 */
[----:B------:R-:W-:Y:S01]  /*1fe0*/  @!PT LDS RZ, [RZ] ;  /* 0x00000000fffff984 */ /* 0x000fe20000000800 */
[----:B------:R3:W-:Y:S06]  /*1ff0*/  MEMBAR.ALL.CTA ;  /* 0x0000000000007992 */ /* 0x0007ec0000008000 */
[----:B---3--:R-:W3:Y:S01]  /*2000*/  FENCE.VIEW.ASYNC.S ;  /* 0x00000000000073c6 */ /* 0x008ee20000000000 */
[----:B--2---:R-:W-:-:S13]  /*2010*/  LOP3.LUT P0, RZ, R6, 0x1, RZ, 0xc0, !PT ;  /* 0x0000000106ff7812 */ /* 0x004fda000780c0ff */
[----:B---3--:R-:W-:Y:S01]  /*2020*/  VOTEU.ANY UP1, P0 ;  /* 0x0000000000ff7886 */ /* 0x008fe20000020100 */
[----:B------:R-:W-:-:S13]  /*2030*/  PLOP3.LUT P0, PT, PT, PT, UP1, 0x80, 0x8 ;  /* 0x000000000008781c */ /* 0x000fda0003f0f018 */
[----:B-1----:R-:W-:Y:S02]  /*2040*/  @P0 LOP3.LUT R0, R5, 0xffff, RZ, 0xc0, !PT ;  /* 0x0000ffff05000812 */ /* 0x002fe400078ec0ff */
[----:B------:R-:W-:Y:S02]  /*2050*/  @P0 MOV R2, R4 ;  /* 0x0000000400020202 */ /* 0x000fe40000000f00 */
[----:B------:R-:W-:Y:S01]  /*2060*/  @P0 R2UR UR7, R0 ;  /* 0x00000000000702ca */ /* 0x000fe200000e0000 */
[----:B------:R-:W-:Y:S01]  /*2070*/  VIADD R0, R3, 0x140 ;  /* 0x0000014003007836 */ /* 0x000fe20000000000 */
[----:B------:R-:W-:Y:S02]  /*2080*/  @P0 SHF.R.U32.HI R4, RZ, 0x10, R5 ;  /* 0x00000010ff040819 */ /* 0x000fe40000011605 */
[----:B------:R-:W-:Y:S02]  /*2090*/  @P0 R2UR UR8, R2 ;  /* 0x00000000020802ca */ /* 0x000fe400000e0000 */
[----:B------:R-:W-:-:S02]  /*20a0*/  PRMT R0, RZ, 0x654, R0 ;  /* 0x00000654ff007816 */ /* 0x000fc40000000000 */
[----:B------:R-:W-:Y:S02]  /*20b0*/  @P0 R2UR UR5, R4 ;  /* 0x00000000040502ca */ /* 0x000fe400000e0000 */
[----:B------:R1:W-:Y:S03]  /*20c0*/  SYNCS.ARRIVE.TRANS64.RED.A1T0 RZ, [R0+URZ], RZ ;  /* 0x000000ff00ff79a7 */ /* 0x0003e600081004ff */
[----:B------:R-:W-:-:S04]  /*20d0*/  @UP1 UMOV UR37, UR7 ;  /* 0x0000000700251c82 */ /* 0x000fc80008000000 */
[----:B------:R-:W-:-:S04]  /*20e0*/  @UP1 UMOV UR38, UR8 ;  /* 0x0000000800261c82 */ /* 0x000fc80008000000 */
[----:B------:R-:W-:Y:S01]  /*20f0*/  @UP1 UMOV UR36, UR5 ;  /* 0x0000000500241c82 */ /* 0x000fe20008000000 */
[----:B------:R-:W-:Y:S05]  /*2100*/  BRA.U !UP0, `(.L_x_34) ;  /* 0x0000000108d47547 */ /* 0x000fea000b800000 */
[----:B------:R-:W2:Y:S01]  /*2110*/  LDCU.128 UR24, c[0x0][0xb10] ;  /* 0x00016200ff1877ac */ /* 0x000ea20008000c00 */
[----:B------:R-:W3:Y:S01]  /*2120*/  LDCU UR22, c[0x0][0xb20] ;  /* 0x00016400ff1677ac */ /* 0x000ee20008000800 */
[----:B------:R-:W4:Y:S01]  /*2130*/  LDCU UR20, c[0x0][0xb0c] ;  /* 0x00016180ff1477ac */ /* 0x000f220008000800 */
[----:B------:R-:W1:Y:S01]  /*2140*/  LDCU.64 UR10, c[0x0][0xb28] ;  /* 0x00016500ff0a77ac */ /* 0x000e620008000a00 */
[----:B------:R-:W-:Y:S02]  /*2150*/  UISETP.NE.AND UP3, UPT, UR21, 0x1, UPT ;  /* 0x000000011500788c */ /* 0x000fe4000bf65270 */
[----:B--2---:R-:W-:Y:S02]  /*2160*/  UIMAD.WIDE.U32 UR8, UR39, UR27, URZ ;  /* 0x0000001b270872a5 */ /* 0x004fe4000f8e00ff */
[----:B------:R-:W-:Y:S02]  /*2170*/  UIMAD.WIDE.U32 UR12, UR40, UR24, URZ ;  /* 0x00000018280c72a5 */ /* 0x000fe4000f8e00ff */
[----:B------:R-:W-:-:S02]  /*2180*/  UISETP.NE.AND UP0, UPT, UR26, 0x1, UPT ;  /* 0x000000011a00788c */ /* 0x000fc4000bf05270 */
[----:B------:R-:W-:Y:S01]  /*2190*/  UIMAD.WIDE.U32 UR18, UR37, UR27, URZ ;  /* 0x0000001b251272a5 */ /* 0x000fe2000f8e00ff */
[----:B------:R-:W-:Y:S02]  /*21a0*/  UMOV UR8, UR9 ;  /* 0x0000000900087c82 */ /* 0x000fe40008000000 */
[----:B------:R-:W-:Y:S01]  /*21b0*/  UMOV UR5, UR13 ;  /* 0x0000000d00057c82 */ /* 0x000fe20008000000 */
[----:B---3--:R-:W-:Y:S02]  /*21c0*/  USHF.R.U32.HI UR8, URZ, UR22, UR8 ;  /* 0x00000016ff087299 */ /* 0x008fe40008011608 */
[----:B----4-:R-:W-:Y:S02]  /*21d0*/  UISETP.NE.AND UP2, UPT, UR20, 0x1, UPT ;  /* 0x000000011400788c */ /* 0x010fe4000bf45270 */
[----:B------:R-:W-:Y:S02]  /*21e0*/  USHF.R.U32.HI UR5, URZ, UR25, UR5 ;  /* 0x00000019ff057299 */ /* 0x000fe40008011605 */
[----:B------:R-:W-:-:S02]  /*21f0*/  USEL UR7, UR39, UR8, !UP0 ;  /* 0x0000000827077287 */ /* 0x000fc4000c000000 */
[----:B------:R-:W-:Y:S02]  /*2200*/  USEL UR8, UR40, UR5, !UP2 ;  /* 0x0000000528087287 */ /* 0x000fe4000d000000 */
[----:B-1----:R-:W-:Y:S01]  /*2210*/  UIMAD.WIDE.U32 UR12, UR7, UR10, URZ ;  /* 0x0000000a070c72a5 */ /* 0x002fe2000f8e00ff */
[----:B------:R-:W-:Y:S01]  /*2220*/  UMOV UR5, UR19 ;  /* 0x0000001300057c82 */ /* 0x000fe20008000000 */
[----:B------:R-:W-:Y:S02]  /*2230*/  UIMAD.WIDE.U32 UR16, UR38, UR24, URZ ;  /* 0x00000018261072a5 */ /* 0x000fe4000f8e00ff */
[----:B------:R-:W-:-:S03]  /*2240*/  UIMAD.WIDE.U32 UR18, UR8, UR10, URZ ;  /* 0x0000000a081272a5 */ /* 0x000fc6000f8e00ff */
[----:B------:R-:W-:Y:S01]  /*2250*/  UMOV UR12, UR13 ;  /* 0x0000000d000c7c82 */ /* 0x000fe20008000000 */
[----:B------:R-:W-:Y:S02]  /*2260*/  USHF.R.U32.HI UR5, URZ, UR22, UR5 ;  /* 0x00000016ff057299 */ /* 0x000fe40008011605 */
[----:B------:R-:W-:Y:S01]  /*2270*/  @UP3 USHF.R.U32.HI UR7, URZ, UR11, UR12 ;  /* 0x0000000bff073299 */ /* 0x000fe2000801160c */
[----:B------:R-:W-:Y:S01]  /*2280*/  UMOV UR16, UR17 ;  /* 0x0000001100107c82 */ /* 0x000fe20008000000 */
[----:B------:R-:W-:Y:S01]  /*2290*/  UMOV UR18, UR19 ;  /* 0x0000001300127c82 */ /* 0x000fe20008000000 */
[----:B------:R-:W-:Y:S02]  /*22a0*/  USHF.R.U32.HI UR25, URZ, UR25, UR16 ;  /* 0x00000019ff197299 */ /* 0x000fe40008011610 */
[----:B------:R-:W-:Y:S02]  /*22b0*/  USEL UR5, UR37, UR5, !UP0 ;  /* 0x0000000525057287 */ /* 0x000fe4000c000000 */
[----:B------:R-:W-:-:S02]  /*22c0*/  @UP3 USHF.R.U32.HI UR8, URZ, UR11, UR18 ;  /* 0x0000000bff083299 */ /* 0x000fc40008011612 */
[----:B------:R-:W-:Y:S02]  /*22d0*/  UIMAD UR9, UR21, UR7, URZ ;  /* 0x00000007150972a4 */ /* 0x000fe4000f8e02ff */
[----:B------:R-:W-:Y:S02]  /*22e0*/  USEL UR7, UR38, UR25, !UP2 ;  /* 0x0000001926077287 */ /* 0x000fe4000d000000 */
[----:B------:R-:W-:Y:S02]  /*22f0*/  UIMAD UR12, UR21, UR8, URZ ;  /* 0x00000008150c72a4 */ /* 0x000fe4000f8e02ff */
[----:B------:R-:W-:Y:S02]  /*2300*/  UISETP.GE.AND UP0, UPT, UR5, UR9, UPT ;  /* 0x000000090500728c */ /* 0x000fe4000bf06270 */
[----:B------:R-:W-:Y:S02]  /*2310*/  UIMAD.WIDE.U32 UR16, UR5, UR10, URZ ;  /* 0x0000000a051072a5 */ /* 0x000fe4000f8e00ff */
[----:B------:R-:W-:-:S02]  /*2320*/  UISETP.GE.OR UP0, UPT, UR7, UR12, UP0 ;  /* 0x0000000c0700728c */ /* 0x000fc40008706670 */
        /* <DEDUP_REMOVED lines=19> */
.L_x_34:
[----:B------:R-:W2:Y:S02]  /*2460*/  LDCU UR5, c[0x0][0xb30] ;  /* 0x00016600ff0577ac */ /* 0x000ea40008000800 */
[----:B--2---:R-:W-:-:S09]  /*2470*/  UISETP.NE.AND UP0, UPT, UR5, 0x1, UPT ;  /* 0x000000010500788c */ /* 0x004fd2000bf05270 */
[----:B------:R-:W-:Y:S05]  /*2480*/  BRA.U UP0, `(.L_x_35) ;  /* 0x0000000100447547 */ /* 0x000fea000b800000 */
[----:B------:R-:W2:Y:S01]  /*2490*/  LDCU.128 UR16, c[0x0][0xb10] ;  /* 0x00016200ff1077ac */ /* 0x000ea20008000c00 */
[----:B------:R-:W3:Y:S01]  /*24a0*/  LDCU UR12, c[0x0][0xb0c] ;  /* 0x00016180ff0c77ac */ /* 0x000ee20008000800 */
[----:B------:R-:W4:Y:S01]  /*24b0*/  LDCU UR13, c[0x0][0xb20] ;  /* 0x00016400ff0d77ac */ /* 0x000f220008000800 */
[----:B--2---:R-:W-:Y:S02]  /*24c0*/  UIMAD.WIDE.U32 UR10, UR38, UR16, URZ ;  /* 0x00000010260a72a5 */ /* 0x004fe4000f8e00ff */
[----:B------:R-:W-:Y:S02]  /*24d0*/  UIMAD.WIDE.U32 UR8, UR37, UR19, URZ ;  /* 0x00000013250872a5 */ /* 0x000fe4000f8e00ff */
[----:B---3--:R-:W-:Y:S02]  /*24e0*/  UISETP.NE.AND UP2, UPT, UR12, 0x1, UPT ;  /* 0x000000010c00788c */ /* 0x008fe4000bf45270 */
[----:B------:R-:W-:Y:S01]  /*24f0*/  UISETP.NE.AND UP0, UPT, UR18, 0x1, UPT ;  /* 0x000000011200788c */ /* 0x000fe2000bf05270 */
[----:B------:R-:W-:-:S02]  /*2500*/  UMOV UR7, UR11 ;  /* 0x0000000b00077c82 */ /* 0x000fc40008000000 */
[----:B------:R-:W-:Y:S01]  /*2510*/  UMOV UR5, UR9 ;  /* 0x0000000900057c82 */ /* 0x000fe20008000000 */
[----:B------:R-:W-:Y:S02]  /*2520*/  USHF.R.U32.HI UR7, URZ, UR17, UR7 ;  /* 0x00000011ff077299 */ /* 0x000fe40008011607 */
[----:B----4-:R-:W-:Y:S02]  /*2530*/  USHF.R.U32.HI UR5, URZ, UR13, UR5 ;  /* 0x0000000dff057299 */ /* 0x010fe40008011605 */
[----:B------:R-:W-:Y:S02]  /*2540*/  USEL UR7, UR38, UR7, !UP2 ;  /* 0x0000000726077287 */ /* 0x000fe4000d000000 */
[----:B------:R-:W-:-:S04]  /*2550*/  USEL UR5, UR37, UR5, !UP0 ;  /* 0x0000000525057287 */ /* 0x000fc8000c000000 */
[----:B------:R-:W-:Y:S02]  /*2560*/  UIADD3 UR8, UPT, UPT, UR7, -UR5, URZ ;  /* 0x8000000507087290 */ /* 0x000fe4000fffe0ff */
[----:B------:R-:W-:Y:S02]  /*2570*/  UIADD3 UR5, UPT, UPT, -UR7, UR5, URZ ;  /* 0x0000000507057290 */ /* 0x000fe4000fffe1ff */
[----:B------:R-:W-:Y:S02]  /*2580*/  UIMAD UR37, UR8, UR18, UR37 ;  /* 0x00000012082572a4 */ /* 0x000fe4000f8e0225 */
[----:B------:R-:W-:-:S12]  /*2590*/  UIMAD UR38, UR5, UR12, UR38 ;  /* 0x0000000c052672a4 */ /* 0x000fd8000f8e0226 */
.L_x_35:
[----:B------:R-:W-:Y:S01]  /*25a0*/  VIADD R11, R11, 0x1 ;  /* 0x000000010b0b7836 */ /* 0x000fe20000000000 */
[----:B------:R-:W-:Y:S01]  /*25b0*/  PLOP3.LUT P1, PT, PT, PT, PT, 0x80, 0x8 ;  /* 0x000000000008781c */ /* 0x000fe20003f2f070 */
[----:B------:R-:W-:Y:S02]  /*25c0*/  UIADD3 UR47, UPT, UPT, UR38, UR62, URZ ;  /* 0x0000003e262f7290 */ /* 0x000fe4000fffe0ff */
[----:B------:R-:W-:Y:S01]  /*25d0*/  UIADD3 UR48, UPT, UPT, UR37, UR61, URZ ;  /* 0x0000003d25307290 */ /* 0x000fe2000fffe0ff */
[----:B------:R-:W-:-:S04]  /*25e0*/  ISETP.NE.AND P0, PT, R11, 0x2, PT ;  /* 0x000000020b00780c */ /* 0x000fc80003f05270 */
[----:B-1----:R-:W-:Y:S02]  /*25f0*/  SEL R0, RZ, 0x1, P0 ;  /* 0x00000001ff007807 */ /* 0x002fe40000000000 */
[----:B------:R-:W-:Y:S02]  /*2600*/  SEL R11, R11, RZ, P0 ;  /* 0x000000ff0b0b7207 */ /* 0x000fe40000000000 */
[----:B------:R-:W-:Y:S01]  /*2610*/  LOP3.LUT R10, R10, R0, RZ, 0x3c, !PT ;  /* 0x000000000a0a7212 */ /* 0x000fe200078e3cff */
[----:B------:R-:W-:Y:S06]  /*2620*/  BRA.U UP1, `(.L_x_36) ;  /* 0xfffffff1016c7547 */ /* 0x000fec000b83ffff */
[----:B------:R-:W-:Y:S01]  /*2630*/  UIADD3 UR7, UPT, UPT, UR4, 0x80, URZ ;  /* 0x0000008004077890 */ /* 0x000fe2000fffe0ff */
[----:B------:R-:W-:-:S03]  /*2640*/  SHF.L.U32 R2, R12, 0x1f, RZ ;  /* 0x0000001f0c027819 */ /* 0x000fc600000006ff */
[----:B------:R-:W-:-:S09]  /*2650*/  ULEA UR4, UR6, UR7, 0x3 ;  /* 0x0000000706047291 */ /* 0x000fd2000f8e18ff */
[----:B------:R-:W1:Y:S02]  /*2660*/  SYNCS.PHASECHK.TRANS64.TRYWAIT P0, [UR4], R2 ;  /* 0x00000002ff0075a7 */ /* 0x000e640008001104 */
[----:B-1----:R-:W-:Y:S05]  /*2670*/  @!P0 BRA `(.L_x_37) ;  /* 0x0000007800b48947 */ /* 0x002fea0003800000 */
.L_x_123:
[----:B------:R-:W-:-:S04]  /*2680*/  UIADD3 UR4, UPT, UPT, UR6, 0x1, URZ ;  /* 0x0000000106047890 */ /* 0x000fc8000fffe0ff */
[----:B------:R-:W-:-:S04]  /*2690*/  UISETP.NE.AND UP0, UPT, UR4, 0x10, UPT ;  /* 0x000000100400788c */ /* 0x000fc8000bf05270 */
[----:B------:R-:W-:Y:S02]  /*26a0*/  USEL UR6, URZ, 0x1, UP0 ;  /* 0x00000001ff067887 */ /* 0x000fe40008000000 */
[----:B------:R-:W-:-:S04]  /*26b0*/  USEL UR4, UR4, URZ, UP0 ;  /* 0x000000ff04047287 */ /* 0x000fc80008000000 */
[----:B------:R-:W-:Y:S01]  /*26c0*/  ULEA UR5, UR4, UR7, 0x3 ;  /* 0x0000000704057291 */ /* 0x000fe2000f8e18ff */
[----:B-1----:R-:W-:-:S04]  /*26d0*/  LOP3.LUT R2, R12, UR6, RZ, 0x3c, !PT ;  /* 0x000000060c027c12 */ /* 0x002fc8000f8e3cff */
[----:B------:R-:W-:-:S04]  /*26e0*/  SHF.L.U32 R3, R2, 0x1f, RZ ;  /* 0x0000001f02037819 */ /* 0x000fc800000006ff */
[----:B------:R-:W1:Y:S02]  /*26f0*/  SYNCS.PHASECHK.TRANS64.TRYWAIT P0, [UR5], R3 ;  /* 0x00000003ff0075a7 */ /* 0x000e640008001105 */
[----:B-1----:R-:W-:Y:S05]  /*2700*/  @!P0 BRA `(.L_x_38) ;  /* 0x0000007800a88947 */ /* 0x002fea0003800000 */
.L_x_125:
[----:B------:R-:W-:-:S04]  /*2710*/  UIADD3 UR4, UPT, UPT, UR4, 0x1, URZ ;  /* 0x0000000104047890 */ /* 0x000fc8000fffe0ff */
[----:B------:R-:W-:-:S04]  /*2720*/  UISETP.NE.AND UP0, UPT, UR4, 0x10, UPT ;  /* 0x000000100400788c */ /* 0x000fc8000bf05270 */
[----:B------:R-:W-:Y:S02]  /*2730*/  USEL UR6, URZ, 0x1, UP0 ;  /* 0x00000001ff067887 */ /* 0x000fe40008000000 */
[----:B------:R-:W-:-:S04]  /*2740*/  USEL UR4, UR4, URZ, UP0 ;  /* 0x000000ff04047287 */ /* 0x000fc80008000000 */
[----:B------:R-:W-:Y:S01]  /*2750*/  ULEA UR5, UR4, UR7, 0x3 ;  /* 0x0000000704057291 */ /* 0x000fe2000f8e18ff */
[----:B------:R-:W-:-:S04]  /*2760*/  LOP3.LUT R2, R2, UR6, RZ, 0x3c, !PT ;  /* 0x0000000602027c12 */ /* 0x000fc8000f8e3cff */
[----:B-1----:R-:W-:-:S04]  /*2770*/  SHF.L.U32 R3, R2, 0x1f, RZ ;  /* 0x0000001f02037819 */ /* 0x002fc800000006ff */
[----:B------:R-:W1:Y:S02]  /*2780*/  SYNCS.PHASECHK.TRANS64.TRYWAIT P0, [UR5], R3 ;  /* 0x00000003ff0075a7 */ /* 0x000e640008001105 */
[----:B-1----:R-:W-:Y:S05]  /*2790*/  @!P0 BRA `(.L_x_39) ;  /* 0x00000078009c8947 */ /* 0x002fea0003800000 */
.L_x_127:
        /* <DEDUP_REMOVED lines=9> */
.L_x_129:
        /* <DEDUP_REMOVED lines=9> */
.L_x_131:
        /* <DEDUP_REMOVED lines=9> */
.L_x_133:
        /* <DEDUP_REMOVED lines=9> */
.L_x_135:
        /* <DEDUP_REMOVED lines=9> */
.L_x_137:
        /* <DEDUP_REMOVED lines=9> */
.L_x_139:
        /* <DEDUP_REMOVED lines=9> */
.L_x_141:
        /* <DEDUP_REMOVED lines=9> */
.L_x_143:
        /* <DEDUP_REMOVED lines=9> */
.L_x_145:
        /* <DEDUP_REMOVED lines=9> */
.L_x_147:
        /* <DEDUP_REMOVED lines=9> */
.L_x_149:
        /* <DEDUP_REMOVED lines=9> */
.L_x_151:
[----:B------:R-:W-:-:S04]  /*2e60*/  UIADD3 UR4, UPT, UPT, UR4, 0x1, URZ ;  /* 0x0000000104047890 */ /* 0x000fc8000fffe0ff */
[----:B------:R-:W-:-:S04]  /*2e70*/  UISETP.NE.AND UP0, UPT, UR4, 0x10, UPT ;  /* 0x000000100400788c */ /* 0x000fc8000bf05270 */
[----:B------:R-:W-:Y:S02]  /*2e80*/  USEL UR5, URZ, 0x1, UP0 ;  /* 0x00000001ff057887 */ /* 0x000fe40008000000 */
[----:B------:R-:W-:-:S04]  /*2e90*/  USEL UR4, UR4, URZ, UP0 ;  /* 0x000000ff04047287 */ /* 0x000fc80008000000 */
[----:B------:R-:W-:Y:S01]  /*2ea0*/  ULEA UR4, UR4, UR7, 0x3 ;  /* 0x0000000704047291 */ /* 0x000fe2000f8e18ff */
[----:B------:R-:W-:-:S04]  /*2eb0*/  LOP3.LUT R2, R2, UR5, RZ, 0x3c, !PT ;  /* 0x0000000502027c12 */ /* 0x000fc8000f8e3cff */
[----:B------:R-:W-:Y:S01]  /*2ec0*/  SHF.L.U32 R2, R2, 0x1f, RZ ;  /* 0x0000001f02027819 */ /* 0x000fe200000006ff */
[----:B-1----:R-:W-:-:S07]  /*2ed0*/  IMAD.U32 R0, RZ, RZ, UR4 ;  /* 0x00000004ff007e24 */ /* 0x002fce000f8e00ff */
.L_x_52:
[----:B-1----:R1:W2:Y:S02]  /*2ee0*/  SYNCS.PHASECHK.TRANS64.TRYWAIT P0, [R0+URZ], R2 ;  /* 0x00000002000075a7 */ /* 0x0022a400080011ff */
[----:B--2---:R-:W-:Y:S05]  /*2ef0*/  @!P0 NANOSLEEP.SYNCS 0x989680 ;  /* 0x009896800000895d */ /* 0x004fea0003900000 */
[----:B------:R-:W2:Y:S02]  /*2f00*/  @!P0 SYNCS.PHASECHK.TRANS64 P0, [R0+URZ], R2 ;  /* 0x00000002000085a7 */ /* 0x000ea400080010ff */
[----:B--2---:R-:W-:Y:S05]  /*2f10*/  @P0 EXIT ;  /* 0x000000000000094d */ /* 0x004fea0003800000 */
[----:B------:R-:W-:Y:S05]  /*2f20*/  BRA `(.L_x_52) ;  /* 0xfffffffc00ec7947 */ /* 0x000fea000383ffff */
.L_x_18:
[----:B------:R-:W-:-:S04]  /*2f30*/  UISETP.NE.AND UP0, UPT, UR15, URZ, UPT ;  /* 0x000000ff0f00728c */ /* 0x000fc8000bf05270 */
[----:B------:R-:W-:-:S09]  /*2f40*/  UISETP.NE.OR UP0, UPT, UR18, 0x1, UP0 ;  /* 0x000000011200788c */ /* 0x000fd20008705670 */
[----:B------:R-:W-:Y:S05]  /*2f50*/  BRA.U UP0, `(.L_x_53) ;  /* 0x0000000500487547 */ /* 0x000fea000b800000 */
[----:B------:R-:W-:Y:S01]  /*2f60*/  ISETP.NE.AND P2, PT, R0, RZ, PT ;  /* 0x000000ff0000720c */ /* 0x000fe20003f45270 */
[----:B------:R-:W-:Y:S01]  /*2f70*/  IMAD.MOV.U32 R12, RZ, RZ, 0x1 ;  /* 0x00000001ff0c7424 */ /* 0x000fe200078e00ff */
[----:B------:R-:W-:Y:S02]  /*2f80*/  CS2R R10, SRZ ;  /* 0x00000000000a7805 */ /* 0x000fe4000001ff00 */
[----:B------:R-:W-:Y:S01]  /*2f90*/  CS2R R8, SRZ ;  /* 0x0000000000087805 */ /* 0x000fe2000001ff00 */
[----:B------:R-:W-:Y:S01]  /*2fa0*/  UMOV UR4, 0x400 ;  /* 0x0000040000047882 */ /* 0x000fe20000000000 */
[----:B------:R-:W-:Y:S01]  /*2fb0*/  UMOV UR5, URZ ;  /* 0x000000ff00057c82 */ /* 0x000fe20008000000 */
[----:B------:R-:W-:-:S12]  /*2fc0*/  ULEA UR15, UR15, UR4, 0x18 ;  /* 0x000000040f0f7291 */ /* 0x000fd8000f8ec0ff */
.L_x_57:
[----:B------:R-:W-:Y:S02]  /*2fd0*/  LEA R2, R8, UR15, 0x3 ;  /* 0x0000000f08027c11 */ /* 0x000fe4000f8e18ff */
[----:B------:R-:W-:-:S03]  /*2fe0*/  SHF.L.U32 R4, R9, 0x1f, RZ ;  /* 0x0000001f09047819 */ /* 0x000fc600000006ff */
[----:B------:R-:W-:Y:S01]  /*2ff0*/  VIADD R5, R2, 0x190 ;  /* 0x0000019002057836 */ /* 0x000fe20000000000 */
[----:B------:R-:W2:Y:S02]  /*3000*/  SYNCS.PHASECHK.TRANS64.TRYWAIT P0, [R2+URZ+0x180], R4 ;  /* 0x00018004020075a7 */ /* 0x000ea400080011ff */
[----:B--2---:R-:W-:Y:S05]  /*3010*/  @!P0 BRA `(.L_x_54) ;  /* 0x0000007400b48947 */ /* 0x004fea0003800000 */
.L_x_152:
[----:B------:R-:W-:Y:S01]  /*3020*/  ULEA UR4, UR5, UR15, 0x3 ;  /* 0x0000000f05047291 */ /* 0x000fe2000f8e18ff */
[----:B--2---:R-:W-:Y:S01]  /*3030*/  PRMT R2, RZ, 0x654, R5 ;  /* 0x00000654ff027816 */ /* 0x004fe20000000005 */
[----:B------:R-:W-:Y:S01]  /*3040*/  @!P2 IMAD.MOV.U32 R4, RZ, RZ, 0x10 ;  /* 0x00000010ff04a424 */ /* 0x000fe200078e00ff */
[----:B------:R-:W-:Y:S01]  /*3050*/  SHF.L.U32 R5, R12, 0x1f, RZ ;  /* 0x0000001f0c057819 */ /* 0x000fe200000006ff */
[----:B------:R-:W-:Y:S01]  /*3060*/  UIADD3 UR6, UPT, UPT, UR4, 0x130, URZ ;  /* 0x0000013004067890 */ /* 0x000fe2000fffe0ff */
[----:B------:R2:W-:Y:S05]  /*3070*/  SYNCS.ARRIVE.TRANS64.RED.A1T0 RZ, [R2+URZ], RZ ;  /* 0x000000ff02ff79a7 */ /* 0x0005ea00081004ff */
[----:B------:R-:W-:Y:S01]  /*3080*/  IMAD.U32 R6, RZ, RZ, UR6 ;  /* 0x00000006ff067e24 */ /* 0x000fe2000f8e00ff */
[----:B------:R-:W3:Y:S04]  /*3090*/  SYNCS.PHASECHK.TRANS64.TRYWAIT P0, [UR4+0x140], R5 ;  /* 0x00014005ff0075a7 */ /* 0x000ee80008001104 */
[----:B------:R-:W-:Y:S01]  /*30a0*/  PRMT R6, R0, 0x654, R6 ;  /* 0x0000065400067816 */ /* 0x000fe20000000006 */
[----:B--23--:R-:W-:Y:S06]  /*30b0*/  @!P0 BRA `(.L_x_55) ;  /* 0x0000007400a08947 */ /* 0x00cfec0003800000 */
.L_x_154:
[----:B------:R-:W-:Y:S01]  /*30c0*/  ULEA UR6, UR5, UR15, 0x4 ;  /* 0x0000000f05067291 */ /* 0x000fe2000f8e20ff */
[----:B------:R-:W-:Y:S01]  /*30d0*/  SEL R3, R6, R3, !P2 ;  /* 0x0000000306037207 */ /* 0x000fe20005000000 */
[----:B------:R-:W-:Y:S01]  /*30e0*/  UIADD3 UR7, UPT, UPT, UR4, 0x130, URZ ;  /* 0x0000013004077890 */ /* 0x000fe2000fffe0ff */
[----:B--2---:R-:W-:Y:S01]  /*30f0*/  LEA R2, R11, UR15, 0x3 ;  /* 0x0000000f0b027c11 */ /* 0x004fe2000f8e18ff */
[----:B------:R-:W-:Y:S01]  /*3100*/  UIADD3 UR6, UPT, UPT, UR6, 0x1b0, URZ ;  /* 0x000001b006067890 */ /* 0x000fe2000fffe0ff */
[----:B------:R2:W-:Y:S01]  /*3110*/  @!P2 SYNCS.ARRIVE.TRANS64.RED RZ, [R3+URZ], R4 ;  /* 0x0000000403ffa9a7 */ /* 0x0005e200080004ff */
[----:B------:R-:W-:Y:S01]  /*3120*/  UIADD3 UR4, UPT, UPT, UR5, 0x1, URZ ;  /* 0x0000000105047890 */ /* 0x000fe2000fffe0ff */
[----:B------:R-:W-:-:S03]  /*3130*/  VIADD R8, R8, 0x1 ;  /* 0x0000000108087836 */ /* 0x000fc60000000000 */
[----:B------:R-:W-:Y:S02]  /*3140*/  UISETP.NE.AND UP0, UPT, UR4, 0x2, UPT ;  /* 0x000000020400788c */ /* 0x000fe4000bf05270 */
[----:B------:R-:W-:Y:S01]  /*3150*/  ISETP.NE.AND P0, PT, R8, 0x2, PT ;  /* 0x000000020800780c */ /* 0x000fe20003f05270 */
[----:B------:R-:W-:Y:S06]  /*3160*/  UGETNEXTWORKID.BROADCAST [UR6], [UR7] ;  /* 0x00000000060073ca */ /* 0x000fec0008000100 */
[----:B------:R-:W-:Y:S02]  /*3170*/  USEL UR6, URZ, 0x1, UP0 ;  /* 0x00000001ff067887 */ /* 0x000fe40008000000 */
[----:B------:R-:W-:-:S04]  /*3180*/  USEL UR5, UR4, URZ, UP0 ;  /* 0x000000ff04057287 */ /* 0x000fc80008000000 */
[----:B------:R-:W-:Y:S02]  /*3190*/  LOP3.LUT R12, R12, UR6, RZ, 0x3c, !PT ;  /* 0x000000060c0c7c12 */ /* 0x000fe4000f8e3cff */
[----:B--2---:R-:W-:-:S04]  /*31a0*/  SHF.L.U32 R4, R10, 0x1f, RZ ;  /* 0x0000001f0a047819 */ /* 0x004fc800000006ff */
[----:B------:R-:W2:Y:S02]  /*31b0*/  SYNCS.PHASECHK.TRANS64.TRYWAIT P1, [R2+URZ+0x130], R4 ;  /* 0x00013004020075a7 */ /* 0x000ea400080211ff */
[----:B--2---:R-:W-:Y:S05]  /*31c0*/  @!P1 BRA `(.L_x_56) ;  /* 0x0000007400749947 */ /* 0x004fea0003800000 */
.L_x_155:
[C---:B--2---:R-:W-:Y:S01]  /*31d0*/  LEA R4, R11.reuse, UR15, 0x4 ;  /* 0x0000000f0b047c11 */ /* 0x044fe2000f8e20ff */
[----:B------:R-:W-:Y:S01]  /*31e0*/  VIADD R2, R2, 0x140 ;  /* 0x0000014002027836 */ /* 0x000fe20000000000 */
[----:B------:R-:W-:Y:S01]  /*31f0*/  SEL R8, R8, RZ, P0 ;  /* 0x000000ff08087207 */ /* 0x000fe20000000000 */
[----:B------:R-:W-:-:S03]  /*3200*/  VIADD R11, R11, 0x1 ;  /* 0x000000010b0b7836 */ /* 0x000fc60000000000 */
[----:B------:R-:W2:Y:S01]  /*3210*/  LDS.128 R4, [R4+0x1b0] ;  /* 0x0001b00004047984 */ /* 0x000ea20000000c00 */
[----:B------:R-:W-:Y:S02]  /*3220*/  PRMT R2, RZ, 0x654, R2 ;  /* 0x00000654ff027816 */ /* 0x000fe40000000002 */
[C---:B------:R-:W-:Y:S01]  /*3230*/  ISETP.NE.AND P1, PT, R11.reuse, 0x2, PT ;  /* 0x000000020b00780c */ /* 0x040fe20003f25270 */
[----:B------:R-:W-:Y:S01]  /*3240*/  @!PT LDS RZ, [RZ] ;  /* 0x00000000fffff984 */ /* 0x000fe20000000800 */
[----:B------:R-:W-:Y:S01]  /*3250*/  @!PT LDS RZ, [RZ] ;  /* 0x00000000fffff984 */ /* 0x000fe20000000800 */
[----:B------:R-:W-:Y:S01]  /*3260*/  @!PT LDS RZ, [RZ] ;  /* 0x00000000fffff984 */ /* 0x000fe20000000800 */
[----:B------:R-:W-:Y:S01]  /*3270*/  @!PT LDS RZ, [RZ] ;  /* 0x00000000fffff984 */ /* 0x000fe20000000800 */
[----:B------:R3:W-:Y:S06]  /*3280*/  MEMBAR.ALL.CTA ;  /* 0x0000000000007992 */ /* 0x0007ec0000008000 */
[----:B---3--:R-:W3:Y:S01]  /*3290*/  FENCE.VIEW.ASYNC.S ;  /* 0x00000000000073c6 */ /* 0x008ee20000000000 */
[----:B------:R-:W-:Y:S01]  /*32a0*/  SEL R11, R11, RZ, P1 ;  /* 0x000000ff0b0b7207 */ /* 0x000fe20000800000 */
[----:B---3--:R3:W-:Y:S01]  /*32b0*/  SYNCS.ARRIVE.TRANS64.RED.A1T0 RZ, [R2+URZ], RZ ;  /* 0x000000ff02ff79a7 */ /* 0x0087e200081004ff */
[----:B--2---:R-:W-:-:S02]  /*32c0*/  LOP3.LUT P3, RZ, R6, 0x1, RZ, 0xc0, !PT ;  /* 0x0000000106ff7812 */ /* 0x004fc4000786c0ff */
[----:B------:R-:W-:-:S04]  /*32d0*/  SEL R4, RZ, 0x1, P1 ;  /* 0x00000001ff047807 */ /* 0x000fc80000800000 */
[----:B------:R-:W-:Y:S02]  /*32e0*/  LOP3.LUT R10, R10, R4, RZ, 0x3c, !PT ;  /* 0x000000040a0a7212 */ /* 0x000fe400078e3cff */
[----:B---3--:R-:W-:-:S04]  /*32f0*/  SEL R2, RZ, 0x1, P0 ;  /* 0x00000001ff027807 */ /* 0x008fc80000000000 */
[----:B------:R-:W-:Y:S01]  /*3300*/  LOP3.LUT R9, R9, R2, RZ, 0x3c, !PT ;  /* 0x0000000209097212 */ /* 0x000fe200078e3cff */
[----:B------:R-:W-:Y:S06]  /*3310*/  @P3 BRA `(.L_x_57) ;  /* 0xfffffffc002c3947 */ /* 0x000fec000383ffff */
[----:B------:R-:W-:Y:S01]  /*3320*/  ULEA UR4, UR5, UR15, 0x3 ;  /* 0x0000000f05047291 */ /* 0x000fe2000f8e18ff */
[----:B------:R-:W-:-:S08]  /*3330*/  SHF.L.U32 R2, R12, 0x1f, RZ ;  /* 0x0000001f0c027819 */ /* 0x000fd000000006ff */
[----:B------:R-:W2:Y:S02]  /*3340*/  SYNCS.PHASECHK.TRANS64 P0, [UR4+0x140], R2 ;  /* 0x00014002ff0075a7 */ /* 0x000ea40008001004 */
[----:B--2---:R-:W-:Y:S05]  /*3350*/  @P0 BRA `(.L_x_58) ;  /* 0x0000000000080947 */ /* 0x004fea0003800000 */
[----:B------:R-:W2:Y:S02]  /*3360*/  SYNCS.PHASECHK.TRANS64.TRYWAIT P0, [UR4+0x140], R2 ;  /* 0x00014002ff0075a7 */ /* 0x000ea40008001104 */
[----:B--2---:R-:W-:Y:S05]  /*3370*/  @!P0 BRA `(.L_x_59) ;  /* 0x00000074001c8947 */ /* 0x004fea0003800000 */
.L_x_58:
[----:B------:R-:W-:-:S04]  /*3380*/  UIADD3 UR6, UPT, UPT, UR5, 0x1, URZ ;  /* 0x0000000105067890 */ /* 0x000fc8000fffe0ff */
[----:B------:R-:W-:-:S04]  /*3390*/  UISETP.NE.AND UP0, UPT, UR6, 0x2, UPT ;  /* 0x000000020600788c */ /* 0x000fc8000bf05270 */
[----:B------:R-:W-:Y:S02]  /*33a0*/  USEL UR7, URZ, 0x1, UP0 ;  /* 0x00000001ff077887 */ /* 0x000fe40008000000 */
[----:B------:R-:W-:-:S04]  /*33b0*/  USEL UR6, UR6, URZ, UP0 ;  /* 0x000000ff06067287 */ /* 0x000fc80008000000 */
[----:B------:R-:W-:Y:S01]  /*33c0*/  ULEA UR6, UR6, UR15, 0x3 ;  /* 0x0000000f06067291 */ /* 0x000fe2000f8e18ff */
[----:B--2---:R-:W-:-:S04]  /*33d0*/  LOP3.LUT R2, R12, UR7, RZ, 0x3c, !PT ;  /* 0x000000070c027c12 */ /* 0x004fc8000f8e3cff */
[----:B------:R-:W-:-:S04]  /*33e0*/  SHF.L.U32 R0, R2, 0x1f, RZ ;  /* 0x0000001f02007819 */ /* 0x000fc800000006ff */
[----:B------:R-:W2:Y:S02]  /*33f0*/  SYNCS.PHASECHK.TRANS64 P0, [UR6+0x140], R0 ;  /* 0x00014000ff0075a7 */ /* 0x000ea40008001006 */
[----:B-12---:R-:W-:Y:S05]  /*3400*/  @P0 EXIT ;  /* 0x000000000000094d */ /* 0x006fea0003800000 */
[----:B------:R-:W-:Y:S02]  /*3410*/  SHF.L.U32 R2, R2, 0x1f, RZ ;  /* 0x0000001f02027819 */ /* 0x000fe400000006ff */
[----:B------:R-:W-:-:S07]  /*3420*/  MOV R0, UR6 ;  /* 0x0000000600007c02 */ /* 0x000fce0008000f00 */
.L_x_60:
[----:B-1----:R1:W2:Y:S02]  /*3430*/  SYNCS.PHASECHK.TRANS64.TRYWAIT P0, [R0+URZ+0x140], R2 ;  /* 0x00014002000075a7 */ /* 0x0022a400080011ff */
[----:B--2---:R-:W-:Y:S05]  /*3440*/  @!P0 NANOSLEEP.SYNCS 0x989680 ;  /* 0x009896800000895d */ /* 0x004fea0003900000 */
[----:B------:R-:W2:Y:S02]  /*3450*/  @!P0 SYNCS.PHASECHK.TRANS64 P0, [R0+URZ+0x140], R2 ;  /* 0x00014002000085a7 */ /* 0x000ea400080010ff */
[----:B--2---:R-:W-:Y:S05]  /*3460*/  @P0 EXIT ;  /* 0x000000000000094d */ /* 0x004fea0003800000 */
[----:B------:R-:W-:Y:S05]  /*3470*/  BRA `(.L_x_60) ;  /* 0xfffffffc00ec7947 */ /* 0x000fea000383ffff */
.L_x_53:
[----:B------:R-:W-:-:S09]  /*3480*/  UISETP.NE.AND UP0, UPT, UR18, URZ, UPT ;  /* 0x000000ff1200728c */ /* 0x000fd2000bf05270 */
[----:B------:R-:W-:Y:S05]  /*3490*/  BRA.U UP0, `(.L_x_61) ;  /* 0x0000000d003c7547 */ /* 0x000fea000b800000 */
[----:B------:R-:W-:Y:S01]  /*34a0*/  UMOV UR4, 0x40 ;  /* 0x0000004000047882 */ /* 0x000fe20000000000 */
[----:B------:R-:W-:Y:S01]  /*34b0*/  NOP ;  /* 0x0000000000007918 */ /* 0x000fe20000000000 */
[----:B------:R-:W-:-:S03]  /*34c0*/  ULEA UR5, UR15, UR4, 0x18 ;  /* 0x000000040f057291 */ /* 0x000fc6000f8ec0ff */
[----:B------:R-:W-:Y:S02]  /*34d0*/  UMOV UR4, 0x400 ;  /* 0x0000040000047882 */ /* 0x000fe40000000000 */
[----:B------:R-:W-:-:S04]  /*34e0*/  ULEA UR15, UR15, UR4, 0x18 ;  /* 0x000000040f0f7291 */ /* 0x000fc8000f8ec0ff */
[----:B------:R-:W2:Y:S02]  /*34f0*/  LDS.U8 R0, [UR5+0x1c] ;  /* 0x00001c05ff007984 */ /* 0x000ea40008000000 */
[----:B--2---:R-:W-:-:S13]  /*3500*/  ISETP.NE.AND P0, PT, R0, RZ, PT ;  /* 0x000000ff0000720c */ /* 0x004fda0003f05270 */
[----:B------:R-:W-:Y:S05]  /*3510*/  @P0 BRA `(.L_x_62) ;  /* 0x0000000000580947 */ /* 0x000fea0003800000 */
[----:B------:R-:W-:-:S13]  /*3520*/  ELECT P0, URZ, PT ;  /* 0x0000000000ff782f */ /* 0x000fda0003800000 */
[----:B------:R-:W-:Y:S05]  /*3530*/  @!P0 BRA `(.L_x_63) ;  /* 0x0000000000608947 */ /* 0x000fea0003800000 */
[----:B------:R-:W-:Y:S01]  /*3540*/  UMOV UR4, 0x10 ;  /* 0x0000001000047882 */ /* 0x000fe20000000000 */
[----:B------:R-:W-:Y:S01]  /*3550*/  HFMA2 R0, -RZ, RZ, 0, 5.9604644775390625e-08 ;  /* 0x00000001ff007431 */ /* 0x000fe200000001ff */
[----:B------:R-:W-:-:S03]  /*3560*/  MOV R2, 0xffff ;  /* 0x0000ffff00027802 */ /* 0x000fc60000000f00 */
[----:B------:R-:W-:Y:S04]  /*3570*/  DEPBAR.LE SB2, 0x36 ;  /* 0x0000ad800000791a */ /* 0x000fe80000000000 */
[----:B------:R-:W2:Y:S02]  /*3580*/  UTCATOMSWS.FIND_AND_SET.ALIGN UP0, UR4, UR4 ;  /* 0x00000004000475e3 */ /* 0x000ea40008000800 */
[----:B--2---:R-:W-:Y:S01]  /*3590*/  MOV R3, UR4 ;  /* 0x0000000400037c02 */ /* 0x004fe20008000f00 */
[----:B------:R-:W-:Y:S06]  /*35a0*/  BRA.U UP0, `(.L_x_64) ;  /* 0x0000000100187547 */ /* 0x000fec000b800000 */
.L_x_65:
[----:B------:R-:W-:Y:S05]  /*35b0*/  NANOSLEEP 0x64 ;  /* 0x000000640000795d */ /* 0x000fea0003800000 */
[----:B------:R-:W-:-:S05]  /*35c0*/  UMOV UR4, 0x10 ;  /* 0x0000001000047882 */ /* 0x000fca0000000000 */
[----:B------:R-:W-:Y:S04]  /*35d0*/  DEPBAR.LE SB2, 0x36 ;  /* 0x0000ad800000791a */ /* 0x000fe80000000000 */
[----:B------:R-:W2:Y:S02]  /*35e0*/  UTCATOMSWS.FIND_AND_SET.ALIGN UP0, UR4, UR4 ;  /* 0x00000004000475e3 */ /* 0x000ea40008000800 */
[----:B--2---:R-:W-:Y:S01]  /*35f0*/  MOV R3, UR4 ;  /* 0x0000000400037c02 */ /* 0x004fe20008000f00 */
[----:B------:R-:W-:Y:S05]  /*3600*/  BRA.U !UP0, `(.L_x_65) ;  /* 0xfffffffd08e87547 */ /* 0x000fea000b83ffff */
.L_x_64:
[-C--:B------:R-:W-:Y:S02]  /*3610*/  SHF.L.U32 R2, R2, R3.reuse, RZ ;  /* 0x0000000302027219 */ /* 0x080fe400000006ff */
[----:B------:R-:W-:Y:S01]  /*3620*/  SHF.L.U32 R0, R0, R3, RZ ;  /* 0x0000000300007219 */ /* 0x000fe200000006ff */
[----:B------:R-:W-:Y:S02]  /*3630*/  IMAD.SHL.U32 R3, R3, 0x20, RZ ;  /* 0x0000002003037824 */ /* 0x000fe400078e00ff */
[----:B------:R2:W-:Y:S04]  /*3640*/  ATOMS.OR RZ, [UR5+0x14], R2 ;  /* 0x00001402ffff798c */ /* 0x0005e8000b000005 */
[----:B------:R2:W-:Y:S04]  /*3650*/  ATOMS.OR RZ, [UR5+0x18], R0 ;  /* 0x00001800ffff798c */ /* 0x0005e8000b000005 */
[----:B------:R2:W-:Y:S01]  /*3660*/  STS [UR15+0x1d0], R3 ;  /* 0x0001d003ff007988 */ /* 0x0005e2000800080f */
[----:B------:R-:W-:Y:S05]  /*3670*/  BRA `(.L_x_63) ;  /* 0x0000000000107947 */ /* 0x000fea0003800000 */
.L_x_62:
[----:B------:R-:W-:Y:S02]  /*3680*/  MOV R0, 0xffffffff ;  /* 0xffffffff00007802 */ /* 0x000fe40000000f00 */
[----:B------:R-:W-:-:S03]  /*3690*/  MOV R2, 0x36c0 ;  /* 0x000036c000027802 */ /* 0x000fc60000000f00 */
[----:B------:R2:W-:Y:S04]  /*36a0*/  STS [UR15+0x1d0], R0 ;  /* 0x0001d000ff007988 */ /* 0x0005e8000800080f */
[----:B-12--5:R-:W-:Y:S05]  /*36b0*/  CALL.REL.NOINC `($__internal_1_$__cuda_sm10x_tcgen05_guardrail_trap_phase_invalid_during_alloc) ;  /* 0x0000007400987944 */ /* 0x026fea0003c00000 */
.L_x_63:
[----:B------:R-:W-:Y:S05]  /*36c0*/  WARPSYNC.ALL ;  /* 0x0000000000007948 */ /* 0x000fea0003800000 */
[----:B------:R-:W3:Y:S01]  /*36d0*/  S2UR UR4, SR_CgaCtaId ;  /* 0x00000000000479c3 */ /* 0x000ee20000008800 */
[----:B------:R-:W-:Y:S01]  /*36e0*/  UMOV UR14, 0x400 ;  /* 0x00000400000e7882 */ /* 0x000fe20000000000 */
[----:B------:R-:W-:-:S06]  /*36f0*/  NOP ;  /* 0x0000000000007918 */ /* 0x000fcc0000000000 */
[----:B------:R-:W-:Y:S06]  /*3700*/  BAR.ARV 0x6, 0xa0 ;  /* 0x0182800000007b1d */ /* 0x000fec0000002000 */
[----:B------:R-:W4:Y:S01]  /*3710*/  LDCU UR5, c[0x0][0x38c] ;  /* 0x00007180ff0577ac */ /* 0x000f220008000800 */
[----:B------:R-:W-:Y:S01]  /*3720*/  IMAD.MOV.U32 R11, RZ, RZ, 0x1 ;  /* 0x00000001ff0b7424 */ /* 0x000fe200078e00ff */
[----:B------:R-:W-:Y:S01]  /*3730*/  CS2R R8, SRZ ;  /* 0x0000000000087805 */ /* 0x000fe2000001ff00 */
[----:B------:R-:W-:Y:S01]  /*3740*/  IMAD.MOV.U32 R10, RZ, RZ, RZ ;  /* 0x000000ffff0a7224 */ /* 0x000fe200078e00ff */
[----:B------:R-:W2:Y:S01]  /*3750*/  LDCU UR7, c[0x0][0x38c] ;  /* 0x00007180ff0777ac */ /* 0x000ea20008000800 */
[----:B------:R-:W-:Y:S01]  /*3760*/  UMOV UR18, URZ ;  /* 0x000000ff00127c82 */ /* 0x000fe20008000000 */
[----:B------:R-:W-:Y:S01]  /*3770*/  UMOV UR11, URZ ;  /* 0x000000ff000b7c82 */ /* 0x000fe20008000000 */
[----:B---3--:R-:W-:Y:S01]  /*3780*/  ULEA UR14, UR4, UR14, 0x18 ;  /* 0x0000000e040e7291 */ /* 0x008fe2000f8ec0ff */
[----:B------:R-:W-:Y:S01]  /*3790*/  UMOV UR20, 0x0 ;  /* 0x0000000000147882 */ /* 0x000fe20000000000 */
[----:B-1----:R-:W-:-:S02]  /*37a0*/  UMOV UR21, 0x8280010 ;  /* 0x0828001000157882 */ /* 0x002fc40000000000 */
[----:B------:R-:W-:Y:S02]  /*37b0*/  UIADD3 UR6, UPT, UPT, UR14, 0x24400, URZ ;  /* 0x000244000e067890 */ /* 0x000fe4000fffe0ff */
[----:B----4-:R-:W-:-:S03]  /*37c0*/  UIADD3 UR5, UPT, UPT, UR5, 0xf, URZ ;  /* 0x0000000f05057890 */ /* 0x010fc6000fffe0ff */
[----:B--2---:R-:W1:Y:S01]  /*37d0*/  LDS R0, [UR14+0x1d0] ;  /* 0x0001d00eff007984 */ /* 0x004e620008000800 */
[----:B------:R-:W-:Y:S02]  /*37e0*/  USHF.R.S32.HI UR4, URZ, 0x1f, UR5 ;  /* 0x0000001fff047899 */ /* 0x000fe40008011405 */
[----:B------:R-:W-:Y:S02]  /*37f0*/  UISETP.GE.AND UP4, UPT, UR7, 0x1, UPT ;  /* 0x000000010700788c */ /* 0x000fe4000bf86270 */
[----:B------:R-:W-:Y:S02]  /*3800*/  ULEA.HI UR4, UR4, UR5, URZ, 0x4 ;  /* 0x0000000504047291 */ /* 0x000fe4000f8f20ff */
[----:B------:R-:W-:Y:S02]  /*3810*/  UIADD3 UR5, UPT, UPT, UR14, 0x14400, URZ ;  /* 0x000144000e057890 */ /* 0x000fe4000fffe0ff */
[----:B------:R-:W-:Y:S02]  /*3820*/  USHF.R.S32.HI UR19, URZ, 0x4, UR4 ;  /* 0x00000004ff137899 */ /* 0x000fe40008011404 */
[----:B------:R-:W-:-:S02]  /*3830*/  USHF.R.U32.HI UR5, URZ, 0x4, UR5 ;  /* 0x00000004ff057899 */ /* 0x000fc40008011605 */
[----:B------:R-:W-:Y:S02]  /*3840*/  USHF.R.U32.HI UR4, URZ, 0x4, UR6 ;  /* 0x00000004ff047899 */ /* 0x000fe40008011606 */
[----:B------:R-:W-:Y:S02]  /*3850*/  UISETP.LT.AND UP0, UPT, UR19, 0x1, UPT ;  /* 0x000000011300788c */ /* 0x000fe4000bf01270 */
[----:B------:R-:W-:Y:S02]  /*3860*/  ULOP3.LUT UR5, UR5, 0x3fff, URZ, 0xc0, !UPT ;  /* 0x00003fff05057892 */ /* 0x000fe4000f8ec0ff */
[----:B------:R-:W-:Y:S02]  /*3870*/  ULOP3.LUT UR4, UR4, 0x3fff, URZ, 0xc0, !UPT ;  /* 0x00003fff04047892 */ /* 0x000fe4000f8ec0ff */
[----:B------:R-:W-:Y:S02]  /*3880*/  USEL UR22, UR19, 0x1, !UP0 ;  /* 0x0000000113167887 */ /* 0x000fe4000c000000 */
[----:B------:R-:W-:-:S02]  /*3890*/  ULOP3.LUT UR16, UR5, 0x10000, URZ, 0xfc, !UPT ;  /* 0x0001000005107892 */ /* 0x000fc4000f8efcff */
[----:B------:R-:W-:Y:S02]  /*38a0*/  ULOP3.LUT UR4, UR4, 0x10000, URZ, 0xfc, !UPT ;  /* 0x0001000004047892 */ /* 0x000fe4000f8efcff */
[----:B------:R-:W-:Y:S01]  /*38b0*/  UIADD3 UR22, UPT, UPT, -UR22, URZ, URZ ;  /* 0x000000ff16167290 */ /* 0x000fe2000fffe1ff */
[----:B-1----:R-:W-:-:S15]  /*38c0*/  R2UR UR23, R0 ;  /* 0x00000000001772ca */ /* 0x002fde00000e0000 */
.L_x_72:
[----:B------:R-:W-:Y:S02]  /*38d0*/  LEA R0, R10, UR14, 0x3 ;  /* 0x0000000e0a007c11 */ /* 0x000fe4000f8e18ff */
[----:B------:R-:W-:Y:S02]  /*38e0*/  SHF.L.U32 R2, R9, 0x1f, RZ ;  /* 0x0000001f09027819 */ /* 0x000fe400000006ff */
[----:B------:R-:W-:Y:S01]  /*38f0*/  PLOP3.LUT P0, PT, PT, PT, UP4, 0x80, 0x8 ;  /* 0x000000000008781c */ /* 0x000fe20003f0f048 */
[----:B------:R-:W-:Y:S01]  /*3900*/  VIADD R3, R0, 0x140 ;  /* 0x0000014000037836 */ /* 0x000fe20000000000 */
[----:B-1----:R-:W1:Y:S02]  /*3910*/  SYNCS.PHASECHK.TRANS64.TRYWAIT P1, [R0+URZ+0x130], R2 ;  /* 0x00013002000075a7 */ /* 0x002e6400080211ff */
[----:B-1----:R-:W-:Y:S09]  /*3920*/  @!P1 BRA `(.L_x_66) ;  /* 0x0000006c00c89947 */ /* 0x002ff20003800000 */
.L_x_157:
[----:B------:R-:W-:Y:S01]  /*3930*/  LEA R4, R10, UR14, 0x4 ;  /* 0x0000000e0a047c11 */ /* 0x000fe2000f8e20ff */
[----:B------:R-:W-:Y:S01]  /*3940*/  @UP4 ULEA UR5, UR11, UR14, 0x3 ;  /* 0x0000000e0b054291 */ /* 0x000fe2000f8e18ff */
[----:B------:R-:W-:Y:S01]  /*3950*/  PLOP3.LUT P1, PT, PT, PT, PT, 0x80, 0x8 ;  /* 0x000000000008781c */ /* 0x000fe20003f2f070 */
[----:B------:R-:W-:Y:S01]  /*3960*/  ULEA UR17, UR18, UR14, 0x3 ;  /* 0x0000000e12117291 */ /* 0x000fe2000f8e18ff */
[----:B------:R-:W-:Y:S02]  /*3970*/  PRMT R3, RZ, 0x654, R3 ;  /* 0x00000654ff037816 */ /* 0x000fe40000000003 */
[----:B------:R-:W2:Y:S01]  /*3980*/  LDS.128 R4, [R4+0x1b0] ;  /* 0x0001b00004047984 */ /* 0x000ea20000000c00 */
[----:B-1----:R-:W-:Y:S02]  /*3990*/  @P0 SHF.L.U32 R2, R8, 0x1f, RZ ;  /* 0x0000001f08020819 */ /* 0x002fe400000006ff */
[----:B------:R-:W-:Y:S01]  /*39a0*/  SHF.L.U32 R0, R11, 0x1f, RZ ;  /* 0x0000001f0b007819 */ /* 0x000fe200000006ff */
[----:B------:R-:W-:Y:S01]  /*39b0*/  @!PT LDS RZ, [RZ] ;  /* 0x00000000fffff984 */ /* 0x000fe20000000800 */
[----:B------:R-:W-:Y:S01]  /*39c0*/  @!PT LDS RZ, [RZ] ;  /* 0x00000000fffff984 */ /* 0x000fe20000000800 */
[----:B------:R-:W-:Y:S01]  /*39d0*/  @!PT LDS RZ, [RZ] ;  /* 0x00000000fffff984 */ /* 0x000fe20000000800 */
[----:B------:R-:W-:Y:S01]  /*39e0*/  @!PT LDS RZ, [RZ] ;  /* 0x00000000fffff984 */ /* 0x000fe20000000800 */
[----:B------:R1:W-:Y:S06]  /*39f0*/  MEMBAR.ALL.CTA ;  /* 0x0000000000007992 */ /* 0x0003ec0000008000 */
[----:B-1----:R-:W1:Y:S02]  /*3a00*/  FENCE.VIEW.ASYNC.S ;  /* 0x00000000000073c6 */ /* 0x002e640000000000 */
[----:B-1----:R1:W-:Y:S01]  /*3a10*/  SYNCS.ARRIVE.TRANS64.RED.A1T0 RZ, [R3+URZ], RZ ;  /* 0x000000ff03ff79a7 */ /* 0x0023e200081004ff */
[----:B------:R1:W3:Y:S01]  /*3a20*/  @P0 SYNCS.PHASECHK.TRANS64.TRYWAIT P1, [UR5], R2 ;  /* 0x00000002ff0005a7 */ /* 0x0002e20008021105 */
[----:B------:R-:W4:Y:S02]  /*3a30*/  SYNCS.PHASECHK.TRANS64.TRYWAIT P0, [UR17+0x168], R0 ;  /* 0x00016800ff0075a7 */ /* 0x000f240008001111 */
[----:B-1234-:R-:W-:Y:S05]  /*3a40*/  @!P0 BRA `(.L_x_67) ;  /* 0x0000006c00948947 */ /* 0x01efea0003800000 */
.L_x_159:
[----:B------:R-:W-:Y:S01]  /*3a50*/  IADD3 R10, PT, PT, R10, 0x1, RZ ;  /* 0x000000010a0a7810 */ /* 0x000fe20007ffe0ff */
[----:B------:R-:W-:Y:S06]  /*3a60*/  BRA.U !UP4, `(.L_x_68) ;  /* 0x000000010c887547 */ /* 0x000fec000b800000 */
[----:B------:R-:W-:Y:S02]  /*3a70*/  UIMAD UR15, UR18, 0xa0, UR23 ;  /* 0x000000a0120f78a4 */ /* 0x000fe4000f8e0217 */
[----:B------:R-:W-:Y:S01]  /*3a80*/  UPLOP3.LUT UP2, UPT, UPT, UPT, UPT, 0x40, 0x4 ;  /* 0x000000000004789c */ /* 0x000fe20003f4e870 */
[----:B------:R-:W-:Y:S01]  /*3a90*/  UMOV UR13, UR22 ;  /* 0x00000016000d7c82 */ /* 0x000fe20008000000 */
[----:B------:R-:W-:Y:S01]  /*3aa0*/  UMOV UR12, UR19 ;  /* 0x00000013000c7c82 */ /* 0x000fe20008000000 */
[----:B------:R-:W-:-:S08]  /*3ab0*/  UMOV UR5, UR11 ;  /* 0x0000000b00057c82 */ /* 0x000fd00008000000 */
.L_x_71:
[----:B------:R-:W-:Y:S02]  /*3ac0*/  UIADD3 UR13, UPT, UPT, UR13, 0x1, URZ ;  /* 0x000000010d0d7890 */ /* 0x000fe4000fffe0ff */
[----:B--2---:R-:W-:Y:S02]  /*3ad0*/  ULEA UR7, UR5, UR14, 0x3 ;  /* 0x0000000e05077291 */ /* 0x004fe4000f8e18ff */
[----:B------:R-:W-:Y:S01]  /*3ae0*/  UISETP.NE.AND UP3, UPT, UR13, URZ, UPT ;  /* 0x000000ff0d00728c */ /* 0x000fe2000bf65270 */
[----:B---3--:R-:W-:Y:S10]  /*3af0*/  @P1 BRA `(.L_x_69) ;  /* 0x00000000000c1947 */ /* 0x008ff40003800000 */
[----:B-1----:R-:W-:Y:S04]  /*3b00*/  SHF.L.U32 R2, R8, 0x1f, RZ ;  /* 0x0000001f08027819 */ /* 0x002fe800000006ff */
[----:B------:R-:W1:Y:S02]  /*3b10*/  SYNCS.PHASECHK.TRANS64.TRYWAIT P0, [UR7], R2 ;  /* 0x00000002ff0075a7 */ /* 0x000e640008001107 */
[----:B-1----:R-:W-:Y:S05]  /*3b20*/  @!P0 BRA `(.L_x_70) ;  /* 0x0000006c00748947 */ /* 0x002fea0003800000 */
.L_x_69:
[----:B------:R-:W-:Y:S01]  /*3b30*/  UISETP.NE.AND UP0, UPT, UR12, 0x1, UPT ;  /* 0x000000010c00788c */ /* 0x000fe2000bf05270 */
[----:B------:R-:W-:Y:S01]  /*3b40*/  PLOP3.LUT P1, PT, PT, PT, PT, 0x80, 0x8 ;  /* 0x000000000008781c */ /* 0x000fe20003f2f070 */
[----:B------:R-:W-:Y:S02]  /*3b50*/  UIADD3 UR6, UPT, UPT, UR5, 0x1, URZ ;  /* 0x0000000105067890 */ /* 0x000fe4000fffe0ff */
[----:B------:R-:W-:Y:S02]  /*3b60*/  UIADD3 UR12, UPT, UPT, UR12, -0x1, URZ ;  /* 0xffffffff0c0c7890 */ /* 0x000fe4000fffe0ff */
[----:B------:R-:W-:Y:S01]  /*3b70*/  UISETP.NE.AND UP1, UPT, UR6, 0x10, UPT ;  /* 0x000000100600788c */ /* 0x000fe2000bf25270 */
[----:B------:R-:W-:Y:S01]  /*3b80*/  PLOP3.LUT P0, PT, PT, PT, UP0, 0x80, 0x8 ;  /* 0x000000000008781c */ /* 0x000fe20003f0f008 */
[----:B------:R-:W-:Y:S02]  /*3b90*/  UMOV UR9, 0xc0004010 ;  /* 0xc000401000097882 */ /* 0x000fe40000000000 */
[----:B------:R-:W-:Y:S02]  /*3ba0*/  USEL UR8, URZ, 0x1, UP1 ;  /* 0x00000001ff087887 */ /* 0x000fe40008800000 */
[----:B------:R-:W-:Y:S02]  /*3bb0*/  USEL UR11, UR6, URZ, UP1 ;  /* 0x000000ff060b7287 */ /* 0x000fe40008800000 */
[----:B------:R-:W-:Y:S02]  /*3bc0*/  UIMAD UR6, UR5, 0x140, UR4 ;  /* 0x00000140050678a4 */ /* 0x000fe4000f8e0204 */
[----:B------:R-:W-:Y:S01]  /*3bd0*/  @UP0 ULEA UR10, UR11, UR14, 0x3 ;  /* 0x0000000e0b0a0291 */ /* 0x000fe2000f8e18ff */
[----:B------:R-:W-:Y:S01]  /*3be0*/  LOP3.LUT R8, R8, UR8, RZ, 0x3c, !PT ;  /* 0x0000000808087c12 */ /* 0x000fe2000f8e3cff */
[----:B------:R-:W-:Y:S03]  /*3bf0*/  ULEA UR8, UR5, UR16, 0x8 ;  /* 0x0000001005087291 */ /* 0x000fe6000f8e40ff */
[----:B-1----:R-:W-:Y:S01]  /*3c00*/  @P0 SHF.L.U32 R0, R8, 0x1f, RZ ;  /* 0x0000001f08000819 */ /* 0x002fe200000006ff */
[----:B------:R-:W-:Y:S03]  /*3c10*/  UMOV UR5, UR11 ;  /* 0x0000000b00057c82 */ /* 0x000fe60008000000 */
[----:B------:R2:W3:Y:S01]  /*3c20*/  @P0 SYNCS.PHASECHK.TRANS64.TRYWAIT P1, [UR10], R0 ;  /* 0x00000000ff0005a7 */ /* 0x0004e2000802110a */
[----:B------:R-:W-:Y:S03]  /*3c30*/  UIADD3 UR10, UPT, UPT, UR7, 0x80, URZ ;  /* 0x00000080070a7890 */ /* 0x000fe6000fffe0ff */
[----:B------:R-:W-:Y:S02]  /*3c40*/  UMOV UR7, 0xc0004010 ;  /* 0xc000401000077882 */ /* 0x000fe40000000000 */
[----:B------:R2:W-:Y:S01]  /*3c50*/  UTCHMMA gdesc[UR8], gdesc[UR6], tmem[UR15], tmem[UR20], idesc[UR21], UP2 ;  /* 0x00ff1406080075ea */ /* 0x0005e2000900000f */
[----:B------:R-:W-:Y:S03]  /*3c60*/  UPLOP3.LUT UP2, UPT, UPT, UPT, UPT, 0x80, 0x8 ;  /* 0x000000000008789c */ /* 0x000fe60003f4f070 */
[----:B------:R2:W-:Y:S01]  /*3c70*/  UTCBAR [UR10], URZ ;  /* 0x000000ff0a0073e9 */ /* 0x0005e200080000ff */
[----:B------:R-:W-:Y:S07]  /*3c80*/  BRA.U UP3, `(.L_x_71) ;  /* 0xfffffffd038c7547 */ /* 0x000fee000b83ffff */
.L_x_68:
[----:B------:R-:W-:Y:S01]  /*3c90*/  UIADD3 UR5, UPT, UPT, UR18, 0x1, URZ ;  /* 0x0000000112057890 */ /* 0x000fe2000fffe0ff */
[----:B------:R-:W-:Y:S01]  /*3ca0*/  LOP3.LUT P0, RZ, R6, 0x1, RZ, 0xc0, !PT ;  /* 0x0000000106ff7812 */ /* 0x000fe2000780c0ff */
[----:B--2---:R-:W-:Y:S01]  /*3cb0*/  UIADD3 UR6, UPT, UPT, UR17, 0x150, URZ ;  /* 0x0000015011067890 */ /* 0x004fe2000fffe0ff */
[----:B---3--:R-:W-:Y:S01]  /*3cc0*/  ISETP.NE.AND P1, PT, R10, 0x2, PT ;  /* 0x000000020a00780c */ /* 0x008fe20003f25270 */
[----:B------:R-:W-:-:S03]  /*3cd0*/  UISETP.NE.AND UP0, UPT, UR5, 0x3, UPT ;  /* 0x000000030500788c */ /* 0x000fc6000bf05270 */
[----:B-1----:R-:W-:Y:S01]  /*3ce0*/  SEL R0, RZ, 0x1, P1 ;  /* 0x00000001ff007807 */ /* 0x002fe20000800000 */
[----:B------:R-:W-:Y:S01]  /*3cf0*/  USEL UR7, URZ, 0x1, UP0 ;  /* 0x00000001ff077887 */ /* 0x000fe20008000000 */
[----:B------:R-:W-:Y:S01]  /*3d00*/  SEL R10, R10, RZ, P1 ;  /* 0x000000ff0a0a7207 */ /* 0x000fe20000800000 */
[----:B------:R-:W-:Y:S01]  /*3d10*/  USEL UR18, UR5, URZ, UP0 ;  /* 0x000000ff05127287 */ /* 0x000fe20008000000 */
[----:B------:R1:W-:Y:S01]  /*3d20*/  UTCBAR [UR6], URZ ;  /* 0x000000ff060073e9 */ /* 0x0003e200080000ff */
[----:B------:R-:W-:Y:S02]  /*3d30*/  LOP3.LUT R9, R9, R0, RZ, 0x3c, !PT ;  /* 0x0000000009097212 */ /* 0x000fe400078e3cff */
[----:B------:R-:W-:Y:S01]  /*3d40*/  LOP3.LUT R11, R11, UR7, RZ, 0x3c, !PT ;  /* 0x000000070b0b7c12 */ /* 0x000fe2000f8e3cff */
[----:B------:R-:W-:Y:S07]  /*3d50*/  @P0 BRA `(.L_x_72) ;  /* 0xfffffff800dc0947 */ /* 0x000fee000383ffff */
[----:B------:R-:W2:Y:S01]  /*3d60*/  S2UR UR8, SR_CgaCtaId ;  /* 0x00000000000879c3 */ /* 0x000ea20000008800 */
[----:B------:R-:W-:Y:S01]  /*3d70*/  ELECT P0, URZ, PT ;  /* 0x0000000000ff782f */ /* 0x000fe20003800000 */
[----:B------:R-:W-:Y:S01]  /*3d80*/  IMAD.MOV.U32 R0, RZ, RZ, 0x1 ;  /* 0x00000001ff007424 */ /* 0x000fe200078e00ff */
[----:B------:R-:W-:Y:S01]  /*3d90*/  UIADD3 UR14, UPT, UPT, UR14, 0x168, URZ ;  /* 0x000001680e0e7890 */ /* 0x000fe2000fffe0ff */
[----:B------:R-:W-:Y:S01]  /*3da0*/  SHF.L.U32 R2, R11, 0x1f, RZ ;  /* 0x0000001f0b027819 */ /* 0x000fe200000006ff */
[----:B------:R-:W-:-:S03]  /*3db0*/  UMOV UR4, 0x40 ;  /* 0x0000004000047882 */ /* 0x000fc60000000000 */
[----:B------:R-:W-:Y:S01]  /*3dc0*/  UVIRTCOUNT.DEALLOC.SMPOOL 0x80 ;  /* 0x000000800000784c */ /* 0x000fe20000000000 */
[----:B--2---:R-:W-:Y:S02]  /*3dd0*/  ULEA UR8, UR8, UR4, 0x18 ;  /* 0x0000000408087291 */ /* 0x004fe4000f8ec0ff */
[----:B------:R-:W-:-:S07]  /*3de0*/  ULEA UR4, UR18, UR14, 0x3 ;  /* 0x0000000e12047291 */ /* 0x000fce000f8e18ff */
[----:B------:R2:W-:Y:S02]  /*3df0*/  @P0 STS.U8 [UR8+0x1c], R0 ;  /* 0x00001c00ff000988 */ /* 0x0005e40008000008 */
[----:B------:R-:W3:Y:S02]  /*3e00*/  SYNCS.PHASECHK.TRANS64.TRYWAIT P0, [UR4], R2 ;  /* 0x00000002ff0075a7 */ /* 0x000ee40008001104 */
[----:B--23--:R-:W-:Y:S05]  /*3e10*/  @!P0 BRA `(.L_x_73) ;  /* 0x0000006800d08947 */ /* 0x00cfea0003800000 */
.L_x_162:
[----:B------:R-:W-:-:S04]  /*3e20*/  UIADD3 UR4, UPT, UPT, UR18, 0x1, URZ ;  /* 0x0000000112047890 */ /* 0x000fc8000fffe0ff */
[----:B------:R-:W-:-:S04]  /*3e30*/  UISETP.NE.AND UP0, UPT, UR4, 0x3, UPT ;  /* 0x000000030400788c */ /* 0x000fc8000bf05270 */
[----:B-1----:R-:W-:Y:S02]  /*3e40*/  USEL UR6, URZ, 0x1, UP0 ;  /* 0x00000001ff067887 */ /* 0x002fe40008000000 */
[----:B------:R-:W-:-:S04]  /*3e50*/  USEL UR4, UR4, URZ, UP0 ;  /* 0x000000ff04047287 */ /* 0x000fc80008000000 */
[----:B------:R-:W-:Y:S01]  /*3e60*/  ULEA UR5, UR4, UR14, 0x3 ;  /* 0x0000000e04057291 */ /* 0x000fe2000f8e18ff */
[----:B------:R-:W-:-:S04]  /*3e70*/  LOP3.LUT R11, R11, UR6, RZ, 0x3c, !PT ;  /* 0x000000060b0b7c12 */ /* 0x000fc8000f8e3cff */
[----:B--2---:R-:W-:-:S04]  /*3e80*/  SHF.L.U32 R2, R11, 0x1f, RZ ;  /* 0x0000001f0b027819 */ /* 0x004fc800000006ff */
[----:B------:R-:W1:Y:S02]  /*3e90*/  SYNCS.PHASECHK.TRANS64.TRYWAIT P0, [UR5], R2 ;  /* 0x00000002ff0075a7 */ /* 0x000e640008001105 */
[----:B-1----:R-:W-:Y:S05]  /*3ea0*/  @!P0 BRA `(.L_x_74) ;  /* 0x0000006800c48947 */ /* 0x002fea0003800000 */
.L_x_164:
        /* <DEDUP_REMOVED lines=9> */
.L_x_166:
[----:B------:R-:W-:Y:S01]  /*3f40*/  NOP ;  /* 0x0000000000007918 */ /* 0x000fe20000000000 */
[----:B-1----:R-:W1:Y:S01]  /*3f50*/  LDS R0, [UR8+0x14] ;  /* 0x00001408ff007984 */ /* 0x002e620008000800 */
[----:B------:R-:W-:Y:S01]  /*3f60*/  ULOP3.LUT UR4, UR23, 0xffff, URZ, 0xc0, !UPT ;  /* 0x0000ffff17047892 */ /* 0x000fe2000f8ec0ff */
[----:B------:R-:W-:Y:S01]  /*3f70*/  UMOV UR5, 0xffff ;  /* 0x0000ffff00057882 */ /* 0x000fe20000000000 */
[----:B------:R-:W-:Y:S02]  /*3f80*/  UMOV UR6, 0x1 ;  /* 0x0000000100067882 */ /* 0x000fe40000000000 */
[----:B------:R-:W-:-:S04]  /*3f90*/  USHF.R.U32.HI UR4, URZ, 0x5, UR4 ;  /* 0x00000005ff047899 */ /* 0x000fc80008011604 */
[----:B------:R-:W-:Y:S02]  /*3fa0*/  USHF.L.U32 UR5, UR5, UR4, URZ ;  /* 0x0000000405057299 */ /* 0x000fe400080006ff */
[----:B------:R-:W-:-:S04]  /*3fb0*/  USHF.L.U32 UR4, UR6, UR4, URZ ;  /* 0x0000000406047299 */ /* 0x000fc800080006ff */
[----:B-1----:R-:W-:-:S04]  /*3fc0*/  LOP3.LUT R0, R0, UR5, RZ, 0xc0, !PT ;  /* 0x0000000500007c12 */ /* 0x002fc8000f8ec0ff */
[----:B------:R-:W-:-:S13]  /*3fd0*/  ISETP.NE.AND P0, PT, R0, UR5, PT ;  /* 0x0000000500007c0c */ /* 0x000fda000bf05270 */
[----:B------:R-:W-:Y:S05]  /*3fe0*/  @P0 BRA `(.L_x_76) ;  /* 0x0000000000580947 */ /* 0x000fea0003800000 */
[----:B------:R-:W1:Y:S02]  /*3ff0*/  LDS R0, [UR8+0x18] ;  /* 0x00001808ff007984 */ /* 0x000e640008000800 */
[----:B-1----:R-:W-:-:S04]  /*4000*/  LOP3.LUT R0, R0, UR4, RZ, 0xc0, !PT ;  /* 0x0000000400007c12 */ /* 0x002fc8000f8ec0ff */
[----:B------:R-:W-:-:S13]  /*4010*/  ISETP.NE.AND P0, PT, R0, UR4, PT ;  /* 0x0000000400007c0c */ /* 0x000fda000bf05270 */
[----:B------:R-:W-:Y:S05]  /*4020*/  @P0 BRA `(.L_x_77) ;  /* 0x00000000003c0947 */ /* 0x000fea0003800000 */
[----:B------:R-:W1:Y:S01]  /*4030*/  S2R R2, SR_LANEID ;  /* 0x0000000000027919 */ /* 0x000e620000000000 */
[----:B------:R-:W-:-:S06]  /*4040*/  ULOP3.LUT UR5, URZ, UR5, URZ, 0x33, !UPT ;  /* 0x00000005ff057292 */ /* 0x000fcc000f8e33ff */
[----:B------:R-:W-:-:S04]  /*4050*/  IMAD.U32 R0, RZ, RZ, UR5 ;  /* 0x00000005ff007e24 */ /* 0x000fc8000f8e00ff */
[----:B------:R2:W3:Y:S02]  /*4060*/  REDUX UR7, R0 ;  /* 0x00000000000773c4 */ /* 0x0004e40000000000 */
[----:B------:R4:W-:Y:S01]  /*4070*/  UTCATOMSWS.AND URZ, UR5 ;  /* 0x0000000500ff79e3 */ /* 0x0009e20008000000 */
[----:B--2---:R-:W-:Y:S01]  /*4080*/  LOP3.LUT R0, RZ, UR4, RZ, 0x33, !PT ;  /* 0x00000004ff007c12 */ /* 0x004fe2000f8e33ff */
[----:B------:R-:W-:Y:S02]  /*4090*/  VOTEU.ANY UR4, UPT, PT ;  /* 0x0000000000047886 */ /* 0x000fe400038e0100 */
[----:B------:R-:W-:Y:S02]  /*40a0*/  UFLO.U32 UR4, UR4 ;  /* 0x00000004000472bd */ /* 0x000fe400080e0000 */
[----:B------:R-:W2:Y:S04]  /*40b0*/  REDUX UR6, R0 ;  /* 0x00000000000673c4 */ /* 0x000ea80000000000 */
[----:B-1----:R-:W-:-:S02]  /*40c0*/  ISETP.EQ.U32.AND P0, PT, R2, UR4, PT ;  /* 0x0000000402007c0c */ /* 0x002fc4000bf02070 */
[----:B---3--:R-:W-:-:S11]  /*40d0*/  MOV R2, UR7 ;  /* 0x0000000700027c02 */ /* 0x008fd60008000f00 */
[----:B------:R4:W-:Y:S01]  /*40e0*/  @P0 ATOMS.AND RZ, [UR8+0x14], R2 ;  /* 0x00001402ffff098c */ /* 0x0009e2000a800008 */
[----:B--2---:R-:W-:-:S05]  /*40f0*/  IMAD.U32 R0, RZ, RZ, UR6 ;  /* 0x00000006ff007e24 */ /* 0x004fca000f8e00ff */
[----:B------:R4:W-:Y:S01]  /*4100*/  @P0 ATOMS.AND RZ, [UR8+0x18], R0 ;  /* 0x00001800ffff098c */ /* 0x0009e2000a800008 */
[----:B------:R-:W-:Y:S05]  /*4110*/  BRA `(.L_x_78) ;  /* 0x0000000000147947 */ /* 0x000fea0003800000 */
.L_x_77:
[----:B------:R-:W-:Y:S02]  /*4120*/  MOV R2, 0x4140 ;  /* 0x0000414000027802 */ /* 0x000fe40000000f00 */
[----:B-----5:R-:W-:Y:S05]  /*4130*/  CALL.REL.NOINC `($__internal_0_$__cuda_sm10x_tcgen05_guardrail_trap_col_being_dealloced_not_returned_by_alloc) ;  /* 0x0000006800ec7944 */ /* 0x020fea0003c00000 */
[----:B------:R-:W-:Y:S05]  /*4140*/  BRA `(.L_x_78) ;  /* 0x0000000000087947 */ /* 0x000fea0003800000 */
.L_x_76:
[----:B------:R-:W-:Y:S02]  /*4150*/  MOV R2, 0x4170 ;  /* 0x0000417000027802 */ /* 0x000fe40000000f00 */
[----:B-----5:R-:W-:Y:S05]  /*4160*/  CALL.REL.NOINC `($__internal_2_$__cuda_sm10x_tcgen05_guardrail_trap_unallocated_columns_being_dealloced) ;  /* 0x0000006800f87944 */ /* 0x020fea0003c00000 */
.L_x_78:
[----:B------:R-:W-:Y:S01]  /*4170*/  NOP ;  /* 0x0000000000007918 */ /* 0x000fe20000000000 */
[----:B----4-:R-:W-:Y:S05]  /*4180*/  EXIT ;  /* 0x000000000000794d */ /* 0x010fea0003800000 */
.L_x_61:
[----:B------:R-:W-:-:S09]  /*4190*/  UISETP.NE.OR UP0, UPT, UR18, 0x3, !UP3 ;  /* 0x000000031200788c */ /* 0x000fd2000df05670 */
[----:B------:R-:W-:Y:S05]  /*41a0*/  BRA.U UP0, `(.L_x_79) ;  /* 0x0000000d00c87547 */ /* 0x000fea000b800000 */
[----:B------:R-:W2:Y:S01]  /*41b0*/  LDCU.64 UR4, c[0x0][0x888] ;  /* 0x00011100ff0477ac */ /* 0x000ea20008000a00 */
[----:B------:R-:W-:Y:S02]  /*41c0*/  HFMA2 R9, -RZ, RZ, 0, 0 ;  /* 0x00000000ff097431 */ /* 0x000fe400000001ff */
[----:B------:R-:W-:Y:S01]  /*41d0*/  IMAD.MOV.U32 R11, RZ, RZ, 0x1 ;  /* 0x00000001ff0b7424 */ /* 0x000fe200078e00ff */
[----:B------:R-:W-:Y:S01]  /*41e0*/  MOV R8, 0xa000 ;  /* 0x0000a00000087802 */ /* 0x000fe20000000f00 */
[----:B------:R-:W3:Y:S01]  /*41f0*/  LDCU UR44, c[0x0][0x370] ;  /* 0x00006e00ff2c77ac */ /* 0x000ee20008000800 */
[----:B------:R-:W-:Y:S01]  /*4200*/  IMAD.MOV.U32 R10, RZ, RZ, RZ ;  /* 0x000000ffff0a7224 */ /* 0x000fe200078e00ff */
[----:B------:R-:W3:Y:S01]  /*4210*/  LDCU.128 UR52, c[0x0][0xb10] ;  /* 0x00016200ff3477ac */ /* 0x000ee20008000c00 */
[----:B------:R-:W4:Y:S01]  /*4220*/  LDCU UR37, c[0x0][0x374] ;  /* 0x00006e80ff2577ac */ /* 0x000f220008000800 */
[----:B------:R-:W1:Y:S01]  /*4230*/  LDCU.64 UR42, c[0x0][0x890] ;  /* 0x00011200ff2a77ac */ /* 0x000e620008000a00 */
[----:B------:R-:W1:Y:S01]  /*4240*/  LDCU UR29, c[0x0][0xb0c] ;  /* 0x00016180ff1d77ac */ /* 0x000e620008000800 */
[----:B--2---:R-:W-:Y:S01]  /*4250*/  UISETP.NE.U32.AND UP0, UPT, UR4, URZ, UPT ;  /* 0x000000ff0400728c */ /* 0x004fe2000bf05070 */
[----:B------:R-:W2:Y:S01]  /*4260*/  LDCU UR56, c[0x0][0xb20] ;  /* 0x00016400ff3877ac */ /* 0x000ea20008000800 */
[----:B------:R-:W2:Y:S01]  /*4270*/  LDCU UR4, c[0x0][0xb30] ;  /* 0x00016600ff0477ac */ /* 0x000ea20008000800 */
[----:B---3--:R-:W-:-:S02]  /*4280*/  UIMAD.WIDE.U32 UR8, UR44, UR52, URZ ;  /* 0x000000342c0872a5 */ /* 0x008fc4000f8e00ff */
[----:B----4-:R-:W-:Y:S02]  /*4290*/  UIMAD.WIDE.U32 UR10, UR37, UR55, URZ ;  /* 0x00000037250a72a5 */ /* 0x010fe4000f8e00ff */
[----:B-1----:R-:W-:Y:S02]  /*42a0*/  UISETP.NE.U32.AND UP6, UPT, UR42, URZ, UPT ;  /* 0x000000ff2a00728c */ /* 0x002fe4000bfc5070 */
[----:B------:R-:W-:Y:S01]  /*42b0*/  UISETP.NE.AND.EX UP5, UPT, UR5, URZ, UPT, UP0 ;  /* 0x000000ff0500728c */ /* 0x000fe2000bfa5300 */
[----:B------:R-:W-:Y:S01]  /*42c0*/  UMOV UR6, 0x400 ;  /* 0x0000040000067882 */ /* 0x000fe20000000000 */
[----:B------:R-:W-:Y:S01]  /*42d0*/  UISETP.NE.AND UP0, UPT, UR21, 0x1, UPT ;  /* 0x000000011500788c */ /* 0x000fe2000bf05270 */
[----:B------:R-:W-:Y:S01]  /*42e0*/  UMOV UR8, UR9 ;  /* 0x0000000900087c82 */ /* 0x000fe20008000000 */
[----:B------:R-:W-:Y:S01]  /*42f0*/  UMOV UR45, UR11 ;  /* 0x0000000b002d7c82 */ /* 0x000fe20008000000 */
[----:B------:R-:W-:Y:S01]  /*4300*/  UISETP.NE.AND UP0, UPT, UR29, 0x1, UPT ;  /* 0x000000011d00788c */ /* 0x000fe2000bf05270 */
[----:B------:R-:W1:Y:S01]  /*4310*/  LDCU.64 UR50, c[0x0][0x348] ;  /* 0x00006900ff3277ac */ /* 0x000e620008000a00 */
[----:B------:R-:W-:Y:S01]  /*4320*/  UMOV UR30, URZ ;  /* 0x000000ff001e7c82 */ /* 0x000fe20008000000 */
[----:B------:R-:W-:-:S02]  /*4330*/  UPLOP3.LUT UP1, UPT, UPT, UPT, UPT, 0x40, 0x4 ;  /* 0x000000000004789c */ /* 0x000fc40003f2e870 */
[----:B------:R-:W-:Y:S01]  /*4340*/  UISETP.GE.AND UP3, UPT, UR21, 0x1, UPT ;  /* 0x000000011500788c */ /* 0x000fe2000bf66270 */
[----:B------:R-:W3:Y:S01]  /*4350*/  LDCU.64 UR22, c[0x0][0xb28] ;  /* 0x00016500ff1677ac */ /* 0x000ee20008000a00 */
[----:B------:R-:W-:Y:S02]  /*4360*/  ULEA UR6, UR15, UR6, 0x18 ;  /* 0x000000060f067291 */ /* 0x000fe4000f8ec0ff */
[----:B------:R-:W-:Y:S02]  /*4370*/  UISETP.NE.AND.EX UP6, UPT, UR43, URZ, UPT, UP6 ;  /* 0x000000ff2b00728c */ /* 0x000fe4000bfc5360 */
[----:B------:R-:W-:Y:S02]  /*4380*/  USHF.R.U32.HI UR46, URZ, UR53, UR8 ;  /* 0x00000035ff2e7299 */ /* 0x000fe40008011608 */
[----:B--2---:R-:W-:Y:S02]  /*4390*/  USHF.R.U32.HI UR45, URZ, UR56, UR45 ;  /* 0x00000038ff2d7299 */ /* 0x004fe4000801162d */
[----:B------:R-:W-:-:S02]  /*43a0*/  UISETP.NE.AND UP0, UPT, UR54, 0x1, UPT ;  /* 0x000000013600788c */ /* 0x000fc4000bf05270 */
[----:B------:R-:W-:-:S11]  /*43b0*/  UISETP.NE.AND UP4, UPT, UR4, 0x1, UPT ;  /* 0x000000010400788c */ /* 0x000fd6000bf85270 */
.L_x_87:
[C---:B------:R-:W-:Y:S02]  /*43c0*/  LEA R3, R10.reuse, UR6, 0x3 ;  /* 0x000000060a037c11 */ /* 0x040fe4000f8e18ff */
[----:B------:R-:W-:Y:S02]  /*43d0*/  SHF.L.U32 R0, R9, 0x1f, RZ ;  /* 0x0000001f09007819 */ /* 0x000fe400000006ff */
[----:B------:R-:W-:Y:S02]  /*43e0*/  LEA R4, R10, UR6, 0x4 ;  /* 0x000000060a047c11 */ /* 0x000fe4000f8e20ff */
[----:B--2---:R-:W2:Y:S02]  /*43f0*/  SYNCS.PHASECHK.TRANS64.TRYWAIT P0, [R3+URZ+0x130], R0 ;  /* 0x00013000030075a7 */ /* 0x004ea400080011ff */
[----:B--2---:R-:W-:Y:S05]  /*4400*/  @!P0 BRA `(.L_x_80) ;  /* 0x00000064009c8947 */ /* 0x004fea0003800000 */
.L_x_167:
[----:B------:R-:W4:Y:S01]  /*4410*/  LDS.128 R4, [R4+0x1b0] ;  /* 0x0001b00004047984 */ /* 0x000f220000000c00 */
[----:B------:R-:W-:Y:S01]  /*4420*/  UISETP.GE.AND UP0, UPT, UR21, 0x1, UPT ;  /* 0x000000011500788c */ /* 0x000fe2000bf06270 */
[----:B------:R-:W-:Y:S01]  /*4430*/  @!PT LDS RZ, [RZ] ;  /* 0x00000000fffff984 */ /* 0x000fe20000000800 */
[----:B------:R-:W-:Y:S01]  /*4440*/  @!PT LDS RZ, [RZ] ;  /* 0x00000000fffff984 */ /* 0x000fe20000000800 */
[----:B------:R-:W-:Y:S01]  /*4450*/  @!PT LDS RZ, [RZ] ;  /* 0x00000000fffff984 */ /* 0x000fe20000000800 */
[----:B------:R-:W-:Y:S01]  /*4460*/  @!PT LDS RZ, [RZ] ;  /* 0x00000000fffff984 */ /* 0x000fe20000000800 */
[----:B------:R1:W-:Y:S06]  /*4470*/  MEMBAR.ALL.CTA ;  /* 0x0000000000007992 */ /* 0x0003ec0000008000 */
[----:B-1----:R-:W1:Y:S01]  /*4480*/  FENCE.VIEW.ASYNC.S ;  /* 0x00000000000073c6 */ /* 0x002e620000000000 */
[----:B----4-:R-:W-:Y:S11]  /*4490*/  LOP3.LUT P0, RZ, R6, 0x1, RZ, 0xc0, !PT ;  /* 0x0000000106ff7812 */ /* 0x010ff6000780c0ff */
[----:B------:R-:W-:Y:S02]  /*44a0*/  @!UPT UIADD3 URZ, UPT, UPT, URZ, URZ, URZ ;  /* 0x000000fffffff290 */ /* 0x000fe4000fffe0ff */
[----:B-1----:R-:W-:Y:S01]  /*44b0*/  VOTEU.ANY UP3, P0 ;  /* 0x0000000000ff7886 */ /* 0x002fe20000060100 */
[----:B------:R-:W-:Y:S11]  /*44c0*/  PLOP3.LUT P0, PT, PT, PT, UP3, 0x80, 0x8 ;  /* 0x000000000008781c */ /* 0x000ff60003f0f038 */
[----:B------:R-:W-:Y:S02]  /*44d0*/  @!UPT UIADD3 URZ, UPT, UPT, URZ, URZ, URZ ;  /* 0x000000fffffff290 */ /* 0x000fe4000fffe0ff */
[----:B--2---:R-:W-:Y:S02]  /*44e0*/  @P0 SHF.R.U32.HI R0, RZ, 0x10, R5 ;  /* 0x00000010ff000819 */ /* 0x004fe40000011605 */
[----:B------:R-:W-:Y:S02]  /*44f0*/  @P0 MOV R2, R4 ;  /* 0x0000000400020202 */ /* 0x000fe40000000f00 */
[----:B------:R-:W-:Y:S01]  /*4500*/  @P0 R2UR UR4, R0 ;  /* 0x00000000000402ca */ /* 0x000fe200000e0000 */
[----:B------:R-:W-:Y:S01]  /*4510*/  VIADD R0, R3, 0x140 ;  /* 0x0000014003007836 */ /* 0x000fe20000000000 */
[----:B------:R-:W-:Y:S02]  /*4520*/  @P0 LOP3.LUT R4, R5, 0xffff, RZ, 0xc0, !PT ;  /* 0x0000ffff05040812 */ /* 0x000fe400078ec0ff */
[----:B------:R-:W-:Y:S02]  /*4530*/  @P0 R2UR UR7, R2 ;  /* 0x00000000020702ca */ /* 0x000fe400000e0000 */
[----:B------:R-:W-:Y:S02]  /*4540*/  PRMT R0, RZ, 0x654, R0 ;  /* 0x00000654ff007816 */ /* 0x000fe40000000000 */
[----:B------:R-:W-:Y:S02]  /*4550*/  @P0 R2UR UR5, R4 ;  /* 0x00000000040502ca */ /* 0x000fe400000e0000 */
[----:B------:R1:W-:Y:S03]  /*4560*/  SYNCS.ARRIVE.TRANS64.RED.A1T0 RZ, [R0+URZ], RZ ;  /* 0x000000ff00ff79a7 */ /* 0x0003e600081004ff */
[----:B------:R-:W-:Y:S04]  /*4570*/  @UP3 UMOV UR31, UR4 ;  /* 0x00000004001f3c82 */ /* 0x000fe80008000000 */
[----:B------:R-:W-:Y:S04]  /*4580*/  @UP3 UMOV UR14, UR7 ;  /* 0x00000007000e3c82 */ /* 0x000fe80008000000 */
[----:B------:R-:W-:Y:S01]  /*4590*/  @UP3 UMOV UR13, UR5 ;  /* 0x00000005000d3c82 */ /* 0x000fe20008000000 */
[----:B------:R-:W-:Y:S05]  /*45a0*/  BRA.U !UP0, `(.L_x_81) ;  /* 0x0000000108c07547 */ /* 0x000fea000b800000 */
[----:B------:R-:W-:Y:S02]  /*45b0*/  UIMAD.WIDE.U32 UR10, UR13, UR55, URZ ;  /* 0x000000370d0a72a5 */ /* 0x000fe4000f8e00ff */
[----:B------:R-:W-:Y:S02]  /*45c0*/  UP2UR UR12, UPR, URZ, 0x4 ;  /* 0x00000004ff0c7883 */ /* 0x000fe40008000000 */
[----:B------:R-:W-:Y:S02]  /*45d0*/  UISETP.NE.AND UP2, UPT, UR54, 0x1, UPT ;  /* 0x000000013600788c */ /* 0x000fe4000bf45270 */
[----:B------:R-:W-:Y:S02]  /*45e0*/  UIMAD.WIDE.U32 UR16, UR14, UR52, URZ ;  /* 0x000000340e1072a5 */ /* 0x000fe4000f8e00ff */
[----:B------:R-:W-:Y:S02]  /*45f0*/  USEL UR4, UR37, UR45, !UP2 ;  /* 0x0000002d25047287 */ /* 0x000fe4000d000000 */
[----:B------:R-:W-:Y:S02]  /*4600*/  UISETP.NE.AND UP0, UPT, UR29, 0x1, UPT ;  /* 0x000000011d00788c */ /* 0x000fe4000bf05270 */
[----:B------:R-:W-:Y:S02]  /*4610*/  UP2UR UR20, UPR, URZ, 0x2 ;  /* 0x00000002ff147883 */ /* 0x000fe40008000000 */
[----:B------:R-:W-:Y:S02]  /*4620*/  UISETP.NE.AND UP1, UPT, UR21, 0x1, UPT ;  /* 0x000000011500788c */ /* 0x000fe4000bf25270 */
[----:B---3--:R-:W-:Y:S02]  /*4630*/  UIMAD.WIDE.U32 UR18, UR4, UR22, URZ ;  /* 0x00000016041272a5 */ /* 0x008fe4000f8e00ff */
[----:B------:R-:W-:Y:S01]  /*4640*/  USEL UR8, UR44, UR46, !UP0 ;  /* 0x0000002e2c087287 */ /* 0x000fe2000c000000 */
[----:B------:R-:W-:Y:S02]  /*4650*/  UMOV UR5, UR11 ;  /* 0x0000000b00057c82 */ /* 0x000fe40008000000 */
[----:B------:R-:W-:Y:S02]  /*4660*/  USHF.R.U32.HI UR7, URZ, UR56, UR5 ;  /* 0x00000038ff077299 */ /* 0x000fe40008011605 */
[----:B------:R-:W-:Y:S02]  /*4670*/  UIMAD.WIDE.U32 UR24, UR8, UR22, URZ ;  /* 0x00000016081872a5 */ /* 0x000fe4000f8e00ff */
[----:B------:R-:W-:Y:S02]  /*4680*/  USEL UR7, UR13, UR7, !UP2 ;  /* 0x000000070d077287 */ /* 0x000fe4000d000000 */
[----:B------:R-:W-:Y:S02]  /*4690*/  UISETP.NE.AND UP2, UPT, UR12, URZ, UPT ;  /* 0x000000ff0c00728c */ /* 0x000fe4000bf45270 */
[----:B------:R-:W-:Y:S01]  /*46a0*/  UIMAD.WIDE.U32 UR10, UR7, UR22, URZ ;  /* 0x00000016070a72a5 */ /* 0x000fe2000f8e00ff */
[----:B------:R-:W-:Y:S02]  /*46b0*/  UMOV UR5, UR17 ;  /* 0x0000001100057c82 */ /* 0x000fe40008000000 */
[----:B------:R-:W-:Y:S03]  /*46c0*/  USHF.R.U32.HI UR9, URZ, UR53, UR5 ;  /* 0x00000035ff097299 */ /* 0x000fe60008011605 */
[----:B------:R-:W-:Y:S02]  /*46d0*/  UMOV UR5, UR19 ;  /* 0x0000001300057c82 */ /* 0x000fe40008000000 */
[----:B------:R-:W-:Y:S03]  /*46e0*/  @UP1 USHF.R.U32.HI UR4, URZ, UR23, UR5 ;  /* 0x00000017ff041299 */ /* 0x000fe60008011605 */
[----:B------:R-:W-:Y:S01]  /*46f0*/  UMOV UR5, UR25 ;  /* 0x0000001900057c82 */ /* 0x000fe20008000000 */
[----:B------:R-:W-:Y:S02]  /*4700*/  UIMAD UR4, UR21, UR4, URZ ;  /* 0x00000004150472a4 */ /* 0x000fe4000f8e02ff */
[----:B------:R-:W-:Y:S02]  /*4710*/  @UP1 USHF.R.U32.HI UR8, URZ, UR23, UR5 ;  /* 0x00000017ff081299 */ /* 0x000fe40008011605 */
[----:B------:R-:W-:Y:S02]  /*4720*/  USEL UR5, UR14, UR9, !UP0 ;  /* 0x000000090e057287 */ /* 0x000fe4000c000000 */
[----:B------:R-:W-:Y:S02]  /*4730*/  UIMAD UR9, UR21, UR8, URZ ;  /* 0x00000008150972a4 */ /* 0x000fe4000f8e02ff */
[----:B------:R-:W-:Y:S03]  /*4740*/  UISETP.GE.AND UP0, UPT, UR7, UR4, UPT ;  /* 0x000000040700728c */ /* 0x000fe6000bf06270 */
[----:B------:R-:W-:Y:S01]  /*4750*/  UMOV UR4, UR11 ;  /* 0x0000000b00047c82 */ /* 0x000fe20008000000 */
[----:B------:R-:W-:Y:S02]  /*4760*/  UISETP.GE.OR UP0, UPT, UR5, UR9, UP0 ;  /* 0x000000090500728c */ /* 0x000fe40008706670 */
[----:B------:R-:W-:Y:S02]  /*4770*/  USHF.R.U32.HI UR4, URZ, UR23, UR4 ;  /* 0x00000017ff047299 */ /* 0x000fe40008011604 */
[----:B------:R-:W-:Y:S02]  /*4780*/  UIMAD.WIDE.U32 UR10, UR5, UR22, URZ ;  /* 0x00000016050a72a5 */ /* 0x000fe4000f8e00ff */
[----:B------:R-:W-:Y:S04]  /*4790*/  USEL UR12, UR7, UR4, !UP1 ;  /* 0x00000004070c7287 */ /* 0x000fe8000c800000 */
[----:B------:R-:W-:Y:S01]  /*47a0*/  UIADD3 UR9, UPT, UPT, -UR12, URZ, URZ ;  /* 0x000000ff0c097290 */ /* 0x000fe2000fffe1ff */
[----:B------:R-:W-:Y:S02]  /*47b0*/  @!UP0 UMOV UR4, UR11 ;  /* 0x0000000b00048c82 */ /* 0x000fe40008000000 */
[----:B------:R-:W-:Y:S02]  /*47c0*/  @!UP0 USHF.R.U32.HI UR4, URZ, UR23, UR4 ;  /* 0x00000017ff048299 */ /* 0x000fe40008011604 */
[----:B------:R-:W-:Y:S02]  /*47d0*/  UIMAD UR9, UR21, UR9, UR7 ;  /* 0x00000009150972a4 */ /* 0x000fe4000f8e0207 */
[----:B------:R-:W-:Y:S02]  /*47e0*/  @!UP0 USEL UR4, UR5, UR4, !UP1 ;  /* 0x0000000405048287 */ /* 0x000fe4000c800000 */
[----:B------:R-:W-:Y:S02]  /*47f0*/  UISETP.NE.AND UP1, UPT, UR20, URZ, UPT ;  /* 0x000000ff1400728c */ /* 0x000fe4000bf25270 */
[----:B------:R-:W-:Y:S02]  /*4800*/  @!UP0 UIMAD UR8, UR8, UR9, UR4 ;  /* 0x00000009080882a4 */ /* 0x000fe4000f8e0204 */
[----:B------:R-:W-:Y:S02]  /*4810*/  @!UP0 UIADD3 UR10, UPT, UPT, UR12, -UR4, URZ ;  /* 0x800000040c0a8290 */ /* 0x000fe4000fffe0ff */
[----:B------:R-:W-:Y:S02]  /*4820*/  UIADD3 UR9, UPT, UPT, -UR7, URZ, URZ ;  /* 0x000000ff07097290 */ /* 0x000fe4000fffe1ff */
[----:B------:R-:W-:Y:S02]  /*4830*/  UIADD3 UR4, UPT, UPT, -UR5, URZ, URZ ;  /* 0x000000ff05047290 */ /* 0x000fe4000fffe1ff */
[----:B------:R-:W-:Y:S03]  /*4840*/  @!UP0 UIMAD UR7, UR10, UR21, UR5 ;  /* 0x000000150a0782a4 */ /* 0x000fe6000f8e0205 */
[----:B------:R-:W-:Y:S01]  /*4850*/  @!UP0 UMOV UR5, UR8 ;  /* 0x0000000800058c82 */ /* 0x000fe20008000000 */
[----:B------:R-:W-:Y:S02]  /*4860*/  UIMAD UR8, UR29, UR4, UR14 ;  /* 0x000000041d0872a4 */ /* 0x000fe4000f8e020e */
[----:B------:R-:W-:Y:S02]  /*4870*/  UIMAD UR4, UR54, UR9, UR13 ;  /* 0x00000009360472a4 */ /* 0x000fe4000f8e020d */
[----:B------:R-:W-:Y:S02]  /*4880*/  UIMAD UR14, UR5, UR29, UR8 ;  /* 0x0000001d050e72a4 */ /* 0x000fe4000f8e0208 */
[----:B------:R-:W-:Y:S11]  /*4890*/  UIMAD UR13, UR7, UR54, UR4 ;  /* 0x00000036070d72a4 */ /* 0x000ff6000f8e0204 */
[----:B------:R-:W-:Y:S01]  /*48a0*/  @!UPT UIADD3 URZ, UPT, UPT, URZ, URZ, URZ ;  /* 0x000000fffffff290 */ /* 0x000fe2000fffe0ff */
.L_x_81:
[----:B------:R-:W2:Y:S01]  /*48b0*/  @!UP4 LDCU.128 UR16, c[0x0][0xb10] ;  /* 0x00016200ff10c7ac */ /* 0x000ea20008000c00 */
[----:B------:R-:W-:Y:S04]  /*48c0*/  ISETP.NE.U32.AND P0, PT, RZ, UR42, PT ;  /* 0x0000002aff007c0c */ /* 0x000fe8000bf05070 */
[----:B------:R-:W-:Y:S01]  /*48d0*/  ISETP.NE.AND.EX P0, PT, RZ, UR43, PT, P0 ;  /* 0x0000002bff007c0c */ /* 0x000fe2000bf05300 */
[----:B------:R-:W4:Y:S01]  /*48e0*/  @!UP4 LDCU UR5, c[0x0][0xb0c] ;  /* 0x00016180ff05c7ac */ /* 0x000f220008000800 */
[----:B--2---:R-:W-:Y:S02]  /*48f0*/  UIMAD.WIDE.U32 UR8, UR14, UR16, URZ ;  /* 0x000000100e0872a5 */ /* 0x004fe4000f8e00ff */
[----:B------:R-:W-:Y:S05]  /*4900*/  UIMAD.WIDE.U32 UR10, UR13, UR19, URZ ;  /* 0x000000130d0a72a5 */ /* 0x000fea000f8e00ff */
[----:B------:R-:W-:Y:S01]  /*4910*/  @!UP4 UMOV UR4, UR9 ;  /* 0x000000090004cc82 */ /* 0x000fe20008000000 */
[----:B----4-:R-:W-:Y:S02]  /*4920*/  @!UP4 UISETP.NE.AND UP0, UPT, UR5, 0x1, UPT ;  /* 0x000000010500c88c */ /* 0x010fe4000bf05270 */
[----:B------:R-:W-:Y:S01]  /*4930*/  @!UP4 USHF.R.U32.HI UR4, URZ, UR17, UR4 ;  /* 0x00000011ff04c299 */ /* 0x000fe20008011604 */
[----:B------:R-:W-:Y:S03]  /*4940*/  @!UP4 UMOV UR7, UR11 ;  /* 0x0000000b0007cc82 */ /* 0x000fe60008000000 */
[----:B------:R-:W-:Y:S02]  /*4950*/  @!UP4 USEL UR8, UR14, UR4, !UP0 ;  /* 0x000000040e08c287 */ /* 0x000fe4000c000000 */
[----:B------:R-:W-:Y:S05]  /*4960*/  @!UP4 UISETP.NE.AND UP0, UPT, UR18, 0x1, UPT ;  /* 0x000000011200c88c */ /* 0x000fea000bf05270 */
[----:B------:R-:W2:Y:S02]  /*4970*/  @!UP4 LDCU UR4, c[0x0][0xb20] ;  /* 0x00016400ff04c7ac */ /* 0x000ea40008000800 */
[----:B--2---:R-:W-:Y:S04]  /*4980*/  @!UP4 USHF.R.U32.HI UR7, URZ, UR4, UR7 ;  /* 0x00000004ff07c299 */ /* 0x004fe80008011607 */
[----:B------:R-:W-:Y:S04]  /*4990*/  @!UP4 USEL UR7, UR13, UR7, !UP0 ;  /* 0x000000070d07c287 */ /* 0x000fe8000c000000 */
[----:B------:R-:W-:Y:S02]  /*49a0*/  @!UP4 UIADD3 UR4, UPT, UPT, -UR8, UR7, URZ ;  /* 0x000000070804c290 */ /* 0x000fe4000fffe1ff */
[----:B------:R-:W-:Y:S02]  /*49b0*/  @!UP4 UIADD3 UR7, UPT, UPT, UR8, -UR7, URZ ;  /* 0x800000070807c290 */ /* 0x000fe4000fffe0ff */
[----:B------:R-:W-:Y:S02]  /*49c0*/  @!UP4 UIMAD UR14, UR4, UR5, UR14 ;  /* 0x00000005040ec2a4 */ /* 0x000fe4000f8e020e */
[----:B------:R-:W-:Y:S01]  /*49d0*/  @!UP4 UIMAD UR13, UR7, UR18, UR13 ;  /* 0x00000012070dc2a4 */ /* 0x000fe2000f8e020d */
[----:B------:R-:W-:Y:S11]  /*49e0*/  BRA.U UP1, `(.L_x_82) ;  /* 0x0000000101107547 */ /* 0x000ff6000b800000 */
[----:B------:R-:W-:Y:S04]  /*49f0*/  MOV R2, UR49 ;  /* 0x0000003100027c02 */ /* 0x000fe80008000f00 */
[----:B------:R-:W-:Y:S04]  /*4a00*/  SHF.L.U32 R2, R2, 0x1f, RZ ;  /* 0x0000001f02027819 */ /* 0x000fe800000006ff */
[----:B------:R-:W2:Y:S02]  /*4a10*/  SYNCS.PHASECHK.TRANS64.TRYWAIT P1, [UR6+0x128], R2 ;  /* 0x00012802ff0075a7 */ /* 0x000ea40008021106 */
[----:B--2---:R-:W-:Y:S05]  /*4a20*/  @!P1 BRA `(.L_x_83) ;  /* 0x0000006000289947 */ /* 0x004fea0003800000 */
.L_x_82:
[----:B------:R-:W-:Y:S05]  /*4a30*/  BRA.U !UP6, `(.L_x_84) ;  /* 0x000000010e407547 */ /* 0x000fea000b800000 */
[----:B------:R-:W-:Y:S01]  /*4a40*/  UPLOP3.LUT UP2, UPT, UPT, UPT, UP5, 0x80, 0x8 ;  /* 0x000000000008789c */ /* 0x000fe20003f4f050 */
[----:B-1----:R-:W-:Y:S01]  /*4a50*/  IMAD.MOV.U32 R0, RZ, RZ, 0x1 ;  /* 0x00000001ff007424 */ /* 0x002fe200078e00ff */
[----:B------:R-:W1:Y:S04]  /*4a60*/  LDCU.64 UR8, c[0x0][0x358] ;  /* 0x00006b00ff0877ac */ /* 0x000e680008000a00 */
[----:B------:R-:W-:Y:S05]  /*4a70*/  PLOP3.LUT P1, PT, PT, PT, UP2, 0x80, 0x8 ;  /* 0x000000000008781c */ /* 0x000fea0003f2f028 */
[----:B------:R-:W2:Y:S01]  /*4a80*/  @UP2 LDCU.64 UR4, c[0x0][0x888] ;  /* 0x00011100ff0427ac */ /* 0x000ea20008000a00 */
[----:B------:R-:W-:Y:S04]  /*4a90*/  @UP2 UIMAD UR7, UR36, UR42, URZ ;  /* 0x0000002a240722a4 */ /* 0x000fe8000f8e02ff */
[----:B--2---:R-:W-:Y:S06]  /*4aa0*/  @UP2 UIMAD.WIDE UR4, UR7, 0x4, UR4 ;  /* 0x00000004070428a5 */ /* 0x004fec000f8e0204 */
[----:B------:R-:W-:Y:S02]  /*4ab0*/  IMAD.U32 R2, RZ, RZ, UR4 ;  /* 0x00000004ff027e24 */ /* 0x000fe4000f8e00ff */
[----:B------:R-:W-:Y:S03]  /*4ac0*/  IMAD.U32 R3, RZ, RZ, UR5 ;  /* 0x00000005ff037e24 */ /* 0x000fe6000f8e00ff */
[----:B------:R-:W2:Y:S02]  /*4ad0*/  @!UP2 LDCU UR4, c[0x0][0x880] ;  /* 0x00011000ff04a7ac */ /* 0x000ea40008000800 */
[----:B-1---5:R1:W5:Y:S02]  /*4ae0*/  @P1 LDG.E R157, desc[UR8][R2.64] ;  /* 0x00000008029d1981 */ /* 0x022364000c1e1900 */
[----:B-1----:R-:W-:Y:S05]  /*4af0*/  HFMA2 R2, -RZ, RZ, 0, 5.9604644775390625e-08 ;  /* 0x00000001ff027431 */ /* 0x002fea00000001ff */
[----:B------:R-:W-:Y:S04]  /*4b00*/  @P1 PRMT R4, R2, 0x7610, R4 ;  /* 0x0000761002041816 */ /* 0x000fe80000000004 */
[----:B------:R-:W-:Y:S05]  /*4b10*/  @!P1 PRMT R4, R0, 0x7610, R4 ;  /* 0x0000761000049816 */ /* 0x000fea0000000004 */
[----:B------:R4:W-:Y:S02]  /*4b20*/  STL.S16 [R1+0x40], R4 ;  /* 0x0000400401007387 */ /* 0x0009e40000100600 */
[----:B--2-4-:R-:W-:Y:S07]  /*4b30*/  @!P1 MOV R157, UR4 ;  /* 0x00000004009d9c02 */ /* 0x014fee0008000f00 */
.L_x_84:
[----:B-----5:R-:W-:Y:S01]  /*4b40*/  @!P0 FSETP.EQ.AND P1, PT, R157, RZ, PT ;  /* 0x000000ff9d00820b */ /* 0x020fe20003f22000 */
[----:B------:R-:W-:Y:S01]  /*4b50*/  @!UPT UIADD3 URZ, UPT, UPT, URZ, URZ, URZ ;  /* 0x000000fffffff290 */ /* 0x000fe2000fffe0ff */
[----:B------:R-:W-:Y:S11]  /*4b60*/  @!P0 BRA `(.L_x_85) ;  /* 0x00000000001c8947 */ /* 0x000ff60003800000 */
[----:B------:R-:W-:Y:S01]  /*4b70*/  PLOP3.LUT P1, PT, PT, PT, UP2, 0x80, 0x8 ;  /* 0x000000000008781c */ /* 0x000fe20003f2f028 */
[----:B-1----:R-:W2:Y:S03]  /*4b80*/  LDL R0, [R1+0x40] ;  /* 0x0000400001007983 */ /* 0x002ea60000100800 */
[----:B------:R-:W-:Y:S02]  /*4b90*/  PLOP3.LUT P1, PT, P1, PT, PT, 0x8, 0x80 ;  /* 0x000000000080781c */ /* 0x000fe40000f2e170 */
[----:B--2---:R-:W-:Y:S11]  /*4ba0*/  LOP3.LUT P0, RZ, R0, 0xff, RZ, 0xc0, !PT ;  /* 0x000000ff00ff7812 */ /* 0x004ff6000780c0ff */
[----:B------:R-:W-:Y:S02]  /*4bb0*/  @!UPT UIADD3 URZ, UPT, UPT, URZ, URZ, URZ ;  /* 0x000000fffffff290 */ /* 0x000fe4000fffe0ff */
[----:B------:R-:W-:Y:S11]  /*4bc0*/  @P0 FSETP.EQ.AND P1, PT, R157, RZ, PT ;  /* 0x000000ff9d00020b */ /* 0x000ff60003f22000 */
[----:B------:R-:W-:Y:S02]  /*4bd0*/  @!UPT UIADD3 URZ, UPT, UPT, URZ, URZ, URZ ;  /* 0x000000fffffff290 */ /* 0x000fe4000fffe0ff */
.L_x_85:
[----:B------:R-:W-:Y:S01]  /*4be0*/  ULEA UR5, UR30, UR6, 0x3 ;  /* 0x000000061e057291 */ /* 0x000fe2000f8e18ff */
[----:B-1----:R-:W-:Y:S02]  /*4bf0*/  SHF.L.U32 R0, R11, 0x1f, RZ ;  /* 0x0000001f0b007819 */ /* 0x002fe400000006ff */
[----:B------:R-:W-:Y:S01]  /*4c00*/  ELECT P0, URZ, PT ;  /* 0x0000000000ff782f */ /* 0x000fe20003800000 */
[----:B------:R-:W-:Y:S05]  /*4c10*/  VIADD R10, R10, 0x1 ;  /* 0x000000010a0a7836 */ /* 0x000fea0000000000 */
[----:B------:R-:W1:Y:S02]  /*4c20*/  SYNCS.PHASECHK.TRANS64.TRYWAIT P2, [UR5+0x110], R0 ;  /* 0x00011000ff0075a7 */ /* 0x000e640008041105 */
[----:B-1----:R-:W-:Y:S05]  /*4c30*/  @!P2 BRA `(.L_x_86) ;  /* 0x0000005c00bca947 */ /* 0x002fea0003800000 */
.L_x_170:
[----:B------:R-:W-:Y:S01]  /*4c40*/  UIADD3 UR33, UPT, UPT, UR5, 0x100, URZ ;  /* 0x0000010005217890 */ /* 0x000fe2000fffe0ff */
[----:B------:R-:W-:Y:S01]  /*4c50*/  PLOP3.LUT P0, PT, P1, P0, PT, 0xf2, 0x2f ;  /* 0x00000000002f781c */ /* 0x000fe20000f01e72 */
[----:B------:R-:W-:Y:S01]  /*4c60*/  UMOV UR40, 0x0 ;  /* 0x0000000000287882 */ /* 0x000fe20000000000 */
[----:B------:R-:W-:Y:S01]  /*4c70*/  UMOV UR41, 0x10000000 ;  /* 0x1000000000297882 */ /* 0x000fe20000000000 */
[----:B------:R-:W-:Y:S01]  /*4c80*/  UMOV UR28, UR36 ;  /* 0x00000024001c7c82 */ /* 0x000fe20008000000 */
[----:B------:R-:W-:Y:S01]  /*4c90*/  UMOV UR12, UR36 ;  /* 0x00000024000c7c82 */ /* 0x000fe20008000000 */
[----:B------:R-:W-:Y:S01]  /*4ca0*/  UMOV UR20, UR36 ;  /* 0x0000002400147c82 */ /* 0x000fe20008000000 */
[----:B------:R-:W-:Y:S01]  /*4cb0*/  UMOV UR25, UR33 ;  /* 0x0000002100197c82 */ /* 0x000fe20008000000 */
[----:B------:R-:W-:Y:S01]  /*4cc0*/  UMOV UR9, UR33 ;  /* 0x0000002100097c82 */ /* 0x000fe20008000000 */
[----:B------:R-:W-:Y:S01]  /*4cd0*/  UMOV UR17, UR33 ;  /* 0x0000002100117c82 */ /* 0x000fe20008000000 */
[C---:B------:R-:W-:Y:S04]  /*4ce0*/  ISETP.NE.AND P1, PT, R10.reuse, 0x2, PT ;  /* 0x000000020a00780c */ /* 0x040fe80003f25270 */
[----:B------:R-:W-:Y:S01]  /*4cf0*/  VOTEU.ALL UP0, P0 ;  /* 0x0000000000ff7886 */ /* 0x000fe20000000000 */
[----:B-1----:R-:W-:Y:S02]  /*4d00*/  SEL R0, RZ, 0x1, P1 ;  /* 0x00000001ff007807 */ /* 0x002fe40000800000 */
[----:B------:R-:W-:Y:S02]  /*4d10*/  SEL R10, R10, RZ, P1 ;  /* 0x000000ff0a0a7207 */ /* 0x000fe40000800000 */
[----:B------:R-:W-:Y:S01]  /*4d20*/  @!UP0 UIADD3 UR38, UP1, UPT, UR50, 0x580, URZ ;  /* 0x0000058032268890 */ /* 0x000fe2000ff3e0ff */
[----:B------:R-:W-:Y:S01]  /*4d30*/  LOP3.LUT R9, R9, R0, RZ, 0x3c, !PT ;  /* 0x0000000009097212 */ /* 0x000fe200078e3cff */
[----:B------:R-:W-:Y:S02]  /*4d40*/  @!UP0 UIMAD UR4, UR30, 0xa000, UR6 ;  /* 0x0000a0001e0488a4 */ /* 0x000fe4000f8e0206 */
[----:B------:R-:W-:Y:S02]  /*4d50*/  @!UP0 UIADD3.X UR39, UPT, UPT, URZ, UR51, URZ, UP1, !UPT ;  /* 0x00000033ff278290 */ /* 0x000fe40008ffe4ff */
[----:B------:R-:W-:Y:S02]  /*4d60*/  @!UP0 USHF.L.U32 UR35, UR47, 0x7, URZ ;  /* 0x000000072f238899 */ /* 0x000fe400080006ff */
[----:B------:R-:W-:Y:S02]  /*4d70*/  @!UP0 UIMAD UR34, UR48, 0xa0, URZ ;  /* 0x000000a0302288a4 */ /* 0x000fe4000f8e02ff */
[----:B------:R-:W-:Y:S02]  /*4d80*/  @!UP0 UIADD3 UR32, UPT, UPT, UR4, 0x200, URZ ;  /* 0x0000020004208890 */ /* 0x000fe4000fffe0ff */
[----:B------:R-:W-:Y:S01]  /*4d90*/  @!UP0 UIADD3 UR26, UPT, UPT, UR34, 0x20, URZ ;  /* 0x00000020221a8890 */ /* 0x000fe2000fffe0ff */
[----:B------:R-:W-:Y:S01]  /*4da0*/  VOTEU.ALL UP1, P0 ;  /* 0x0000000000ff7886 */ /* 0x000fe20000020000 */
[----:B------:R-:W-:Y:S01]  /*4db0*/  @!UP0 UIADD3 UR24, UPT, UPT, UR4, 0x2200, URZ ;  /* 0x0000220004188890 */ /* 0x000fe2000fffe0ff */
[----:B------:R-:W-:Y:S01]  /*4dc0*/  UMOV UR27, UR35 ;  /* 0x00000023001b7c82 */ /* 0x000fe20008000000 */
[----:B------:R-:W-:Y:S03]  /*4dd0*/  @!UP0 UIADD3 UR10, UPT, UPT, UR34, 0x40, URZ ;  /* 0x00000040220a8890 */ /* 0x000fe6000fffe0ff */
[----:B------:R1:W-:Y:S01]  /*4de0*/  @!UP1 UTMALDG.3D [UR32], [UR38], desc[UR40] ;  /* 0x00002820260095b4 */ /* 0x0003e20008011000 */
[----:B------:R-:W-:Y:S01]  /*4df0*/  @!UP0 UIADD3 UR8, UPT, UPT, UR4, 0x4200, URZ ;  /* 0x0000420004088890 */ /* 0x000fe2000fffe0ff */
[----:B------:R-:W-:Y:S01]  /*4e00*/  VOTEU.ALL UP1, P0 ;  /* 0x0000000000ff7886 */ /* 0x000fe20000020000 */
[----:B------:R-:W-:Y:S01]  /*4e10*/  UMOV UR11, UR35 ;  /* 0x00000023000b7c82 */ /* 0x000fe20008000000 */
[----:B------:R-:W-:Y:S02]  /*4e20*/  @!UP0 UIADD3 UR18, UPT, UPT, UR34, 0x60, URZ ;  /* 0x0000006022128890 */ /* 0x000fe4000fffe0ff */
[----:B------:R-:W-:Y:S01]  /*4e30*/  @!UP0 UIADD3 UR16, UPT, UPT, UR4, 0x6200, URZ ;  /* 0x0000620004108890 */ /* 0x000fe2000fffe0ff */
[----:B------:R-:W-:Y:S01]  /*4e40*/  @!UP1 UTMALDG.3D [UR24], [UR38], desc[UR40] ;  /* 0x00002818260095b4 */ /* 0x000fe20008011000 */
[----:B------:R-:W-:Y:S01]  /*4e50*/  UIADD3 UR48, UPT, UPT, UR13, UR61, URZ ;  /* 0x0000003d0d307290 */ /* 0x000fe2000fffe0ff */
[----:B------:R-:W-:Y:S01]  /*4e60*/  VOTEU.ALL UP1, P0 ;  /* 0x0000000000ff7886 */ /* 0x000fe20000020000 */
[----:B------:R-:W-:Y:S01]  /*4e70*/  UMOV UR19, UR35 ;  /* 0x0000002300137c82 */ /* 0x000fe20008000000 */
[----:B------:R-:W-:Y:S03]  /*4e80*/  UIADD3 UR47, UPT, UPT, UR14, UR62, URZ ;  /* 0x0000003e0e2f7290 */ /* 0x000fe6000fffe0ff */
[----:B------:R2:W-:Y:S01]  /*4e90*/  @!UP1 UTMALDG.3D [UR8], [UR38], desc[UR40] ;  /* 0x00002808260095b4 */ /* 0x0005e20008011000 */
[----:B------:R-:W-:Y:S01]  /*4ea0*/  UPLOP3.LUT UP1, UPT, UPT, UPT, UPT, 0x80, 0x8 ;  /* 0x000000000008789c */ /* 0x000fe20003f2f070 */
[----:B-1----:R-:W-:Y:S01]  /*4eb0*/  UMOV UR36, UR31 ;  /* 0x0000001f00247c82 */ /* 0x002fe20008000000 */
[----:B--2---:R-:W-:Y:S02]  /*4ec0*/  @!UP0 UIADD3 UR10, UPT, UPT, UR34, 0x80, URZ ;  /* 0x00000080220a8890 */ /* 0x004fe4000fffe0ff */
[----:B------:R-:W-:Y:S01]  /*4ed0*/  @!UP0 UIADD3 UR8, UPT, UPT, UR4, 0x8200, URZ ;  /* 0x0000820004088890 */ /* 0x000fe2000fffe0ff */
[----:B------:R-:W-:Y:S01]  /*4ee0*/  VOTEU.ALL UP0, P0 ;  /* 0x0000000000ff7886 */ /* 0x000fe20000000000 */
[----:B------:R-:W-:Y:S04]  /*4ef0*/  UIADD3 UR4, UPT, UPT, UR30, 0x1, URZ ;  /* 0x000000011e047890 */ /* 0x000fe8000fffe0ff */
[----:B------:R2:W-:Y:S01]  /*4f00*/  @!UP0 UTMALDG.3D [UR16], [UR38], desc[UR40] ;  /* 0x00002810260085b4 */ /* 0x0005e20008011000 */
[----:B------:R-:W-:Y:S04]  /*4f10*/  UISETP.NE.AND UP0, UPT, UR4, 0x2, UPT ;  /* 0x000000020400788c */ /* 0x000fe8000bf05270 */
[----:B------:R-:W-:Y:S02]  /*4f20*/  USEL UR7, URZ, 0x1, UP0 ;  /* 0x00000001ff077887 */ /* 0x000fe40008000000 */
[----:B------:R-:W-:Y:S02]  /*4f30*/  USEL UR30, UR4, URZ, UP0 ;  /* 0x000000ff041e7287 */ /* 0x000fe40008000000 */
[----:B------:R-:W-:Y:S01]  /*4f40*/  VOTEU.ALL UP0, P0 ;  /* 0x0000000000ff7886 */ /* 0x000fe20000000000 */
[----:B------:R-:W-:Y:S01]  /*4f50*/  UPRMT UR4, UR15, 0x654, UR33 ;  /* 0x000006540f047896 */ /* 0x000fe20008000021 */
[----:B------:R-:W-:Y:S03]  /*4f60*/  LOP3.LUT R11, R11, UR7, RZ, 0x3c, !PT ;  /* 0x000000070b0b7c12 */ /* 0x000fe6000f8e3cff */
[----:B------:R2:W-:Y:S01]  /*4f70*/  @!UP0 UTMALDG.3D [UR8], [UR38], desc[UR40] ;  /* 0x00002808260085b4 */ /* 0x0005e20008011000 */
[----:B------:R2:W-:Y:S04]  /*4f80*/  @!P0 SYNCS.ARRIVE.TRANS64.RED.A0TR RZ, [UR5+0x100], R8 ;  /* 0x00010008ffff89a7 */ /* 0x0005e80008300405 */
[----:B------:R-:W-:Y:S01]  /*4f90*/  SYNCS.ARRIVE.TRANS64.RED.A1T0 RZ, [UR4], RZ ;  /* 0x000000ffffff79a7 */ /* 0x000fe20008100404 */
[----:B------:R-:W-:Y:S05]  /*4fa0*/  BRA.U UP3, `(.L_x_87) ;  /* 0xfffffff503047547 */ /* 0x000fea000b83ffff */
[----:B------:R-:W-:Y:S01]  /*4fb0*/  UIADD3 UR6, UPT, UPT, UR6, 0x110, URZ ;  /* 0x0000011006067890 */ /* 0x000fe2000fffe0ff */
[----:B------:R-:W-:-:S03]  /*4fc0*/  SHF.L.U32 R2, R11, 0x1f, RZ ;  /* 0x0000001f0b027819 */ /* 0x000fc600000006ff */
[----:B------:R-:W-:-:S09]  /*4fd0*/  ULEA UR4, UR30, UR6, 0x3 ;  /* 0x000000061e047291 */ /* 0x000fd2000f8e18ff */
[----:B------:R-:W1:Y:S02]  /*4fe0*/  SYNCS.PHASECHK.TRANS64.TRYWAIT P0, [UR4], R2 ;  /* 0x00000002ff0075a7 */ /* 0x000e640008001104 */
[----:B-1----:R-:W-:Y:S05]  /*4ff0*/  @!P0 BRA `(.L_x_88) ;  /* 0x0000005800e48947 */ /* 0x002fea0003800000 */
.L_x_172:
[----:B------:R-:W-:-:S04]  /*5000*/  UIADD3 UR4, UPT, UPT, UR30, 0x1, URZ ;  /* 0x000000011e047890 */ /* 0x000fc8000fffe0ff */
[----:B------:R-:W-:-:S04]  /*5010*/  UISETP.NE.AND UP0, UPT, UR4, 0x2, UPT ;  /* 0x000000020400788c */ /* 0x000fc8000bf05270 */
[----:B------:R-:W-:Y:S02]  /*5020*/  USEL UR5, URZ, 0x1, UP0 ;  /* 0x00000001ff057887 */ /* 0x000fe40008000000 */
[----:B------:R-:W-:-:S04]  /*5030*/  USEL UR4, UR4, URZ, UP0 ;  /* 0x000000ff04047287 */ /* 0x000fc80008000000 */
[----:B------:R-:W-:Y:S01]  /*5040*/  ULEA UR4, UR4, UR6, 0x3 ;  /* 0x0000000604047291 */ /* 0x000fe2000f8e18ff */
[----:B-1----:R-:W-:-:S04]  /*5050*/  LOP3.LUT R2, R11, UR5, RZ, 0x3c, !PT ;  /* 0x000000050b027c12 */ /* 0x002fc8000f8e3cff */
[----:B------:R-:W-:Y:S01]  /*5060*/  SHF.L.U32 R2, R2, 0x1f, RZ ;  /* 0x0000001f02027819 */ /* 0x000fe200000006ff */
[----:B------:R-:W-:-:S07]  /*5070*/  IMAD.U32 R0, RZ, RZ, UR4 ;  /* 0x00000004ff007e24 */ /* 0x000fce000f8e00ff */
.L_x_89:
[----:B-1----:R1:W4:Y:S02]  /*5080*/  SYNCS.PHASECHK.TRANS64.TRYWAIT P0, [R0+URZ], R2 ;  /* 0x00000002000075a7 */ /* 0x00232400080011ff */
[----:B----4-:R-:W-:Y:S05]  /*5090*/  @!P0 NANOSLEEP.SYNCS 0x989680 ;  /* 0x009896800000895d */ /* 0x010fea0003900000 */
[----:B------:R-:W4:Y:S02]  /*50a0*/  @!P0 SYNCS.PHASECHK.TRANS64 P0, [R0+URZ], R2 ;  /* 0x00000002000085a7 */ /* 0x000f2400080010ff */
[----:B--234-:R-:W-:Y:S05]  /*50b0*/  @P0 EXIT ;  /* 0x000000000000094d */ /* 0x01cfea0003800000 */
[----:B------:R-:W-:Y:S05]  /*50c0*/  BRA `(.L_x_89) ;  /* 0xfffffffc00ec7947 */ /* 0x000fea000383ffff */
.L_x_79:
[----:B------:R-:W-:-:S06]  /*50d0*/  UISETP.GE.AND UP0, UPT, UR18, 0x4, UPT ;  /* 0x000000041200788c */ /* 0x000fcc000bf06270 */
[----:B------:R-:W-:-:S13]  /*50e0*/  PLOP3.LUT P0, PT, PT, PT, UP0, 0x80, 0x8 ;  /* 0x000000000008781c */ /* 0x000fda0003f0f008 */
[----:B-1----:R-:W-:Y:S05]  /*50f0*/  @!P0 EXIT ;  /* 0x000000000000894d */ /* 0x002fea0003800000 */
[----:B------:R-:W-:Y:S01]  /*5100*/  BAR.SYNC.DEFER_BLOCKING 0x6, 0xa0 ;  /* 0x0182800000007b1d */ /* 0x000fe20000010000 */
[----:B------:R-:W-:-:S05]  /*5110*/  IMAD.U32 R2, R2, 0x10000, RZ ;  /* 0x0001000002027824 */ /* 0x000fca00078e00ff */
[----:B------:R-:W-:Y:S01]  /*5120*/  UMOV UR4, 0x400 ;  /* 0x0000040000047882 */ /* 0x000fe20000000000 */
[----:B------:R-:W-:Y:S01]  /*5130*/  LOP3.LUT R2, R2, 0x600000, RZ, 0xc0, !PT ;  /* 0x0060000002027812 */ /* 0x000fe200078ec0ff */
[----:B------:R-:W-:Y:S01]  /*5140*/  ULEA UR4, UR15, UR4, 0x18 ;  /* 0x000000040f047291 */ /* 0x000fe2000f8ec0ff */
[----:B------:R-:W1:Y:S01]  /*5150*/  LDCU UR41, c[0x0][0xb0c] ;  /* 0x00016180ff2977ac */ /* 0x000e620008000800 */
[----:B------:R-:W2:Y:S01]  /*5160*/  LDCU UR40, c[0x0][0xb30] ;  /* 0x00016600ff2877ac */ /* 0x000ea20008000800 */
[----:B------:R-:W3:Y:S01]  /*5170*/  LDCU.64 UR42, c[0x0][0xb28] ;  /* 0x00016500ff2a77ac */ /* 0x000ee20008000a00 */
[----:B------:R-:W4:Y:S05]  /*5180*/  LDCU.128 UR56, c[0x0][0xb10] ;  /* 0x00016200ff3877ac */ /* 0x000f2a0008000c00 */
[----:B------:R-:W1:Y:S02]  /*5190*/  LDS R0, [UR4+0x1d0] ;  /* 0x0001d004ff007984 */ /* 0x000e640008000800 */
[----:B------:R-:W2:Y:S01]  /*51a0*/  LDCU.64 UR4, c[0x0][0x888] ;  /* 0x00011100ff0477ac */ /* 0x000ea20008000a00 */
[----:B------:R-:W-:Y:S01]  /*51b0*/  UMOV UR54, 0x1 ;  /* 0x0000000100367882 */ /* 0x000fe20000000000 */
[----:B------:R-:W-:Y:S01]  /*51c0*/  UMOV UR46, URZ ;  /* 0x000000ff002e7c82 */ /* 0x000fe20008000000 */
[----:B------:R-:W-:Y:S01]  /*51d0*/  UMOV UR53, URZ ;  /* 0x000000ff00357c82 */ /* 0x000fe20008000000 */
[----:B------:R-:W-:Y:S01]  /*51e0*/  UMOV UR18, URZ ;  /* 0x000000ff00127c82 */ /* 0x000fe20008000000 */
[----:B------:R-:W-:Y:S01]  /*51f0*/  UMOV UR52, URZ ;  /* 0x000000ff00347c82 */ /* 0x000fe20008000000 */
[----:B------:R-:W-:Y:S01]  /*5200*/  UMOV UR45, URZ ;  /* 0x000000ff002d7c82 */ /* 0x000fe20008000000 */
[----:B------:R-:W-:Y:S01]  /*5210*/  UMOV UR51, URZ ;  /* 0x000000ff00337c82 */ /* 0x000fe20008000000 */
[----:B------:R-:W-:Y:S01]  /*5220*/  UMOV UR50, URZ ;  /* 0x000000ff00327c82 */ /* 0x000fe20008000000 */
[----:B--2---:R-:W-:Y:S01]  /*5230*/  IMAD.U32 R6, RZ, RZ, UR4 ;  /* 0x00000004ff067e24 */ /* 0x004fe2000f8e00ff */
[----:B------:R-:W-:-:S04]  /*5240*/  MOV R3, UR5 ;  /* 0x0000000500037c02 */ /* 0x000fc80008000f00 */
[----:B------:R2:W-:Y:S04]  /*5250*/  STL [R1+0x48], R6 ;  /* 0x0000480601007387 */ /* 0x0005e80000100800 */
[----:B------:R2:W-:Y:S01]  /*5260*/  STL [R1+0x44], R3 ;  /* 0x0000440301007387 */ /* 0x0005e20000100800 */
[----:B-1-34-:R-:W-:-:S07]  /*5270*/  IADD3 R2, PT, PT, R0, R2, RZ ;  /* 0x0000000200027210 */ /* 0x01afce0007ffe0ff */
.L_x_113:
[----:B-1----:R-:W1:Y:S01]  /*5280*/  S2UR UR44, SR_CgaCtaId ;  /* 0x00000000002c79c3 */ /* 0x002e620000008800 */
[----:B------:R-:W-:Y:S01]  /*5290*/  UMOV UR4, 0x400 ;  /* 0x0000040000047882 */ /* 0x000fe20000000000 */
[----:B--2---:R-:W-:Y:S04]  /*52a0*/  MOV R3, UR52 ;  /* 0x0000003400037c02 */ /* 0x004fe80008000f00 */
[----:B------:R-:W-:Y:S01]  /*52b0*/  SHF.L.U32 R3, R3, 0x1f, RZ ;  /* 0x0000001f03037819 */ /* 0x000fe200000006ff */
[----:B-1----:R-:W-:Y:S04]  /*52c0*/  ULEA UR39, UR44, UR4, 0x18 ;  /* 0x000000042c277291 */ /* 0x002fe8000f8ec0ff */
[----:B------:R-:W-:Y:S09]  /*52d0*/  ULEA UR4, UR18, UR39, 0x3 ;  /* 0x0000002712047291 */ /* 0x000ff2000f8e18ff */
[----:B------:R-:W1:Y:S02]  /*52e0*/  SYNCS.PHASECHK.TRANS64.TRYWAIT P0, [UR4+0x130], R3 ;  /* 0x00013003ff0075a7 */ /* 0x000e640008001104 */
[----:B-1---5:R-:W-:Y:S05]  /*52f0*/  @!P0 BRA `(.L_x_90) ;  /* 0x00000058003c8947 */ /* 0x022fea0003800000 */
.L_x_174:
[----:B------:R-:W-:Y:S02]  /*5300*/  ULEA UR5, UR18, UR39, 0x4 ;  /* 0x0000002712057291 */ /* 0x000fe4000f8e20ff */
[----:B------:R-:W-:Y:S01]  /*5310*/  UIADD3 UR4, UPT, UPT, UR4, 0x140, URZ ;  /* 0x0000014004047890 */ /* 0x000fe2000fffe0ff */
[----:B------:R-:W2:Y:S03]  /*5320*/  LDCU UR10, c[0x0][0xb24] ;  /* 0x00016480ff0a77ac */ /* 0x000ea60008000800 */
[----:B------:R-:W-:Y:S03]  /*5330*/  UPRMT UR4, URZ, 0x654, UR4 ;  /* 0x00000654ff047896 */ /* 0x000fe60008000004 */
[----:B------:R-:W3:Y:S01]  /*5340*/  LDS.128 R4, [UR5+0x1b0] ;  /* 0x0001b005ff047984 */ /* 0x000ee20008000c00 */
[----:B------:R-:W-:Y:S01]  /*5350*/  @!PT LDS RZ, [RZ] ;  /* 0x00000000fffff984 */ /* 0x000fe20000000800 */
[----:B------:R-:W-:Y:S01]  /*5360*/  @!PT LDS RZ, [RZ] ;  /* 0x00000000fffff984 */ /* 0x000fe20000000800 */
[----:B------:R-:W-:Y:S01]  /*5370*/  @!PT LDS RZ, [RZ] ;  /* 0x00000000fffff984 */ /* 0x000fe20000000800 */
[----:B------:R-:W-:Y:S01]  /*5380*/  @!PT LDS RZ, [RZ] ;  /* 0x00000000fffff984 */ /* 0x000fe20000000800 */
[----:B------:R4:W-:Y:S07]  /*5390*/  MEMBAR.ALL.CTA ;  /* 0x0000000000007992 */ /* 0x0009ee0000008000 */
[----:B----4-:R-:W4:Y:S02]  /*53a0*/  FENCE.VIEW.ASYNC.S ;  /* 0x00000000000073c6 */ /* 0x010f240000000000 */
[----:B----4-:R-:W-:Y:S01]  /*53b0*/  SYNCS.ARRIVE.TRANS64.RED.A1T0 RZ, [UR4], RZ ;  /* 0x000000ffffff79a7 */ /* 0x010fe20008100404 */
[----:B---3--:R-:W-:Y:S11]  /*53c0*/  LOP3.LUT P0, RZ, R6, 0x1, RZ, 0xc0, !PT ;  /* 0x0000000106ff7812 */ /* 0x008ff6000780c0ff */
[----:B------:R-:W-:Y:S02]  /*53d0*/  @!UPT UIADD3 URZ, UPT, UPT, URZ, URZ, URZ ;  /* 0x000000fffffff290 */ /* 0x000fe4000fffe0ff */
[----:B------:R-:W-:Y:S01]  /*53e0*/  VOTEU.ANY UP0, P0 ;  /* 0x0000000000ff7886 */ /* 0x000fe20000000100 */
[----:B------:R-:W-:Y:S01]  /*53f0*/  PLOP3.LUT P3, PT, PT, PT, UP0, 0x80, 0x8 ;  /* 0x000000000008781c */ /* 0x000fe20003f6f008 */
[----:B------:R-:W-:Y:S01]  /*5400*/  UP2UR UR55, UPR, URZ, 0x1 ;  /* 0x00000001ff377883 */ /* 0x000fe20008000000 */
[----:B------:R-:W-:Y:S02]  /*5410*/  PLOP3.LUT P1, PT, PT, PT, UP0, 0x80, 0x8 ;  /* 0x000000000008781c */ /* 0x000fe40003f2f008 */
[----:B------:R-:W-:Y:S02]  /*5420*/  PLOP3.LUT P2, PT, PT, PT, UP0, 0x80, 0x8 ;  /* 0x000000000008781c */ /* 0x000fe40003f4f008 */
[----:B------:R-:W-:Y:S01]  /*5430*/  PLOP3.LUT P0, PT, PT, PT, UP0, 0x80, 0x8 ;  /* 0x000000000008781c */ /* 0x000fe20003f0f008 */
[----:B--2---:R-:W-:Y:S06]  /*5440*/  UISETP.GE.AND UP0, UPT, UR10, 0x1, UPT ;  /* 0x000000010a00788c */ /* 0x004fec000bf06270 */
[----:B-1----:R-:W-:Y:S02]  /*5450*/  @P3 MOV R3, R4 ;  /* 0x0000000400033202 */ /* 0x002fe40000000f00 */
[----:B------:R-:W-:Y:S02]  /*5460*/  @P1 LOP3.LUT R0, R5, 0xffff, RZ, 0xc0, !PT ;  /* 0x0000ffff05001812 */ /* 0x000fe400078ec0ff */
[----:B------:R-:W-:Y:S02]  /*5470*/  @P2 R2UR UR38, R3 ;  /* 0x00000000032622ca */ /* 0x000fe400000e0000 */
[----:B------:R-:W-:Y:S01]  /*5480*/  @P0 R2UR UR37, R0 ;  /* 0x00000000002502ca */ /* 0x000fe200000e0000 */
[----:B------:R-:W-:Y:S03]  /*5490*/  @!UPT UIADD3 URZ, UPT, UPT, URZ, URZ, URZ ;  /* 0x000000fffffff290 */ /* 0x000fe6000fffe0ff */
[----:B------:R-:W-:Y:S11]  /*54a0*/  BRA.U !UP0, `(.L_x_91) ;  /* 0x0000000108cc7547 */ /* 0x000ff6000b800000 */
[----:B------:R-:W1:Y:S01]  /*54b0*/  LDCU UR6, c[0x0][0xb20] ;  /* 0x00016400ff0677ac */ /* 0x000e620008000800 */
[----:B------:R-:W2:Y:S01]  /*54c0*/  LDCU UR7, c[0x0][0x370] ;  /* 0x00006e00ff0777ac */ /* 0x000ea20008000800 */
[----:B------:R-:W3:Y:S01]  /*54d0*/  LDCU UR4, c[0x0][0x374] ;  /* 0x00006e80ff0477ac */ /* 0x000ee20008000800 */
[----:B------:R-:W-:Y:S02]  /*54e0*/  UISETP.NE.AND UP0, UPT, UR58, 0x1, UPT ;  /* 0x000000013a00788c */ /* 0x000fe4000bf05270 */
[----:B------:R-:W-:Y:S02]  /*54f0*/  UIMAD.WIDE.U32 UR12, UR37, UR59, URZ ;  /* 0x0000003b250c72a5 */ /* 0x000fe4000f8e00ff */
[----:B------:R-:W-:Y:S02]  /*5500*/  UISETP.NE.AND UP1, UPT, UR41, 0x1, UPT ;  /* 0x000000012900788c */ /* 0x000fe4000bf25270 */
[----:B------:R-:W-:Y:S02]  /*5510*/  UISETP.NE.AND UP2, UPT, UR10, 0x1, UPT ;  /* 0x000000010a00788c */ /* 0x000fe4000bf45270 */
[----:B------:R-:W-:Y:S02]  /*5520*/  UIMAD.WIDE.U32 UR16, UR38, UR56, URZ ;  /* 0x00000038261072a5 */ /* 0x000fe4000f8e00ff */
[----:B--2---:R-:W-:Y:S02]  /*5530*/  UIMAD.WIDE.U32 UR14, UR7, UR56, URZ ;  /* 0x00000038070e72a5 */ /* 0x004fe4000f8e00ff */
[----:B---3--:R-:W-:Y:S07]  /*5540*/  UIMAD.WIDE.U32 UR8, UR4, UR59, URZ ;  /* 0x0000003b040872a5 */ /* 0x008fee000f8e00ff */
[----:B------:R-:W-:Y:S02]  /*5550*/  UMOV UR5, UR9 ;  /* 0x0000000900057c82 */ /* 0x000fe40008000000 */
[----:B-1----:R-:W-:Y:S03]  /*5560*/  @UP0 USHF.R.U32.HI UR4, URZ, UR6, UR5 ;  /* 0x00000006ff040299 */ /* 0x002fe60008011605 */
[----:B------:R-:W-:Y:S01]  /*5570*/  UMOV UR5, UR13 ;  /* 0x0000000d00057c82 */ /* 0x000fe20008000000 */
[----:B------:R-:W-:Y:S02]  /*5580*/  UIMAD.WIDE.U32 UR8, UR4, UR42, URZ ;  /* 0x0000002a040872a5 */ /* 0x000fe4000f8e00ff */
[----:B------:R-:W-:Y:S03]  /*5590*/  USHF.R.U32.HI UR6, URZ, UR6, UR5 ;  /* 0x00000006ff067299 */ /* 0x000fe60008011605 */
[----:B------:R-:W-:Y:S01]  /*55a0*/  UMOV UR5, UR15 ;  /* 0x0000000f00057c82 */ /* 0x000fe20008000000 */
[----:B------:R-:W-:Y:S02]  /*55b0*/  USEL UR6, UR37, UR6, !UP0 ;  /* 0x0000000625067287 */ /* 0x000fe4000c000000 */
[----:B------:R-:W-:Y:S01]  /*55c0*/  @UP1 USHF.R.U32.HI UR7, URZ, UR57, UR5 ;  /* 0x00000039ff071299 */ /* 0x000fe20008011605 */
[----:B------:R-:W-:Y:S02]  /*55d0*/  UMOV UR8, UR9 ;  /* 0x0000000900087c82 */ /* 0x000fe40008000000 */
[----:B------:R-:W-:Y:S01]  /*55e0*/  UMOV UR5, UR17 ;  /* 0x0000001100057c82 */ /* 0x000fe20008000000 */
[----:B------:R-:W-:Y:S02]  /*55f0*/  UIMAD.WIDE.U32 UR12, UR7, UR42, URZ ;  /* 0x0000002a070c72a5 */ /* 0x000fe4000f8e00ff */
[----:B------:R-:W-:Y:S02]  /*5600*/  @UP2 USHF.R.U32.HI UR4, URZ, UR43, UR8 ;  /* 0x0000002bff042299 */ /* 0x000fe40008011608 */
[----:B------:R-:W-:Y:S02]  /*5610*/  USHF.R.U32.HI UR5, URZ, UR57, UR5 ;  /* 0x00000039ff057299 */ /* 0x000fe40008011605 */
[----:B------:R-:W-:Y:S02]  /*5620*/  UIMAD UR4, UR10, UR4, URZ ;  /* 0x000000040a0472a4 */ /* 0x000fe4000f8e02ff */
[----:B------:R-:W-:Y:S02]  /*5630*/  USEL UR5, UR38, UR5, !UP1 ;  /* 0x0000000526057287 */ /* 0x000fe4000c800000 */
[----:B------:R-:W-:Y:S01]  /*5640*/  UISETP.GE.AND UP0, UPT, UR6, UR4, UPT ;  /* 0x000000040600728c */ /* 0x000fe2000bf06270 */
[----:B------:R-:W-:Y:S01]  /*5650*/  UMOV UR8, UR13 ;  /* 0x0000000d00087c82 */ /* 0x000fe20008000000 */
[----:B------:R-:W-:Y:S02]  /*5660*/  UIMAD.WIDE.U32 UR12, UR6, UR42, URZ ;  /* 0x0000002a060c72a5 */ /* 0x000fe4000f8e00ff */
[----:B------:R-:W-:Y:S04]  /*5670*/  @UP2 USHF.R.U32.HI UR7, URZ, UR43, UR8 ;  /* 0x0000002bff072299 */ /* 0x000fe80008011608 */
[----:B------:R-:W-:Y:S01]  /*5680*/  UIMAD UR8, UR10, UR7, URZ ;  /* 0x000000070a0872a4 */ /* 0x000fe2000f8e02ff */
[----:B------:R-:W-:Y:S03]  /*5690*/  UMOV UR4, UR13 ;  /* 0x0000000d00047c82 */ /* 0x000fe60008000000 */
[----:B------:R-:W-:Y:S02]  /*56a0*/  UISETP.GE.OR UP0, UPT, UR5, UR8, UP0 ;  /* 0x000000080500728c */ /* 0x000fe40008706670 */
[----:B------:R-:W-:Y:S02]  /*56b0*/  USHF.R.U32.HI UR4, URZ, UR43, UR4 ;  /* 0x0000002bff047299 */ /* 0x000fe40008011604 */
[----:B------:R-:W-:Y:S02]  /*56c0*/  UIMAD.WIDE.U32 UR8, UR5, UR42, URZ ;  /* 0x0000002a050872a5 */ /* 0x000fe4000f8e00ff */
[----:B------:R-:W-:Y:S02]  /*56d0*/  USEL UR12, UR6, UR4, !UP2 ;  /* 0x00000004060c7287 */ /* 0x000fe4000d000000 */
[----:B------:R-:W-:Y:S02]  /*56e0*/  UIADD3 UR8, UPT, UPT, -UR5, URZ, URZ ;  /* 0x000000ff05087290 */ /* 0x000fe4000fffe1ff */
[----:B------:R-:W-:Y:S01]  /*56f0*/  UIADD3 UR11, UPT, UPT, -UR12, URZ, URZ ;  /* 0x000000ff0c0b7290 */ /* 0x000fe2000fffe1ff */
[----:B------:R-:W-:Y:S01]  /*5700*/  @!UP0 UMOV UR4, UR9 ;  /* 0x0000000900048c82 */ /* 0x000fe20008000000 */
[----:B------:R-:W-:Y:S02]  /*5710*/  UIADD3 UR9, UPT, UPT, -UR6, URZ, URZ ;  /* 0x000000ff06097290 */ /* 0x000fe4000fffe1ff */
[----:B------:R-:W-:Y:S02]  /*5720*/  @!UP0 USHF.R.U32.HI UR4, URZ, UR43, UR4 ;  /* 0x0000002bff048299 */ /* 0x000fe40008011604 */
[----:B------:R-:W-:Y:S02]  /*5730*/  UIMAD UR11, UR10, UR11, UR6 ;  /* 0x0000000b0a0b72a4 */ /* 0x000fe4000f8e0206 */
[----:B------:R-:W-:Y:S04]  /*5740*/  @!UP0 USEL UR4, UR5, UR4, !UP2 ;  /* 0x0000000405048287 */ /* 0x000fe8000d000000 */
[----:B------:R-:W-:Y:S02]  /*5750*/  @!UP0 UIMAD UR11, UR7, UR11, UR4 ;  /* 0x0000000b070b82a4 */ /* 0x000fe4000f8e0204 */
[----:B------:R-:W-:Y:S02]  /*5760*/  @!UP0 UIADD3 UR12, UPT, UPT, UR12, -UR4, URZ ;  /* 0x800000040c0c8290 */ /* 0x000fe4000fffe0ff */
[----:B------:R-:W-:Y:S02]  /*5770*/  UIMAD UR7, UR41, UR8, UR38 ;  /* 0x00000008290772a4 */ /* 0x000fe4000f8e0226 */
[----:B------:R-:W-:Y:S02]  /*5780*/  @!UP0 UIMAD UR6, UR12, UR10, UR5 ;  /* 0x0000000a0c0682a4 */ /* 0x000fe4000f8e0205 */
[----:B------:R-:W-:Y:S01]  /*5790*/  UIMAD UR4, UR58, UR9, UR37 ;  /* 0x000000093a0472a4 */ /* 0x000fe2000f8e0225 */
[----:B------:R-:W-:Y:S02]  /*57a0*/  @!UP0 UMOV UR5, UR11 ;  /* 0x0000000b00058c82 */ /* 0x000fe40008000000 */
[----:B------:R-:W-:Y:S02]  /*57b0*/  UIMAD UR38, UR5, UR41, UR7 ;  /* 0x00000029052672a4 */ /* 0x000fe4000f8e0207 */
[----:B------:R-:W-:Y:S11]  /*57c0*/  UIMAD UR37, UR6, UR58, UR4 ;  /* 0x0000003a062572a4 */ /* 0x000ff6000f8e0204 */
[----:B------:R-:W-:Y:S01]  /*57d0*/  @!UPT UIADD3 URZ, UPT, UPT, URZ, URZ, URZ ;  /* 0x000000fffffff290 */ /* 0x000fe2000fffe0ff */
.L_x_91:
[----:B------:R-:W-:Y:S02]  /*57e0*/  UISETP.NE.AND UP0, UPT, UR40, 0x1, UPT ;  /* 0x000000012800788c */ /* 0x000fe4000bf05270 */
[----:B------:R-:W-:Y:S02]  /*57f0*/  UISETP.NE.AND UP1, UPT, UR55, URZ, UPT ;  /* 0x000000ff3700728c */ /* 0x000fe4000bf25270 */
[----:B------:R-:W-:Y:S04]  /*5800*/  UIADD3 UR49, UPT, UPT, UR18, 0x1, URZ ;  /* 0x0000000112317890 */ /* 0x000fe8000fffe0ff */
[----:B------:R-:W-:Y:S02]  /*5810*/  PLOP3.LUT P1, PT, PT, PT, UP1, 0x80, 0x8 ;  /* 0x000000000008781c */ /* 0x000fe40003f2f018 */
[----:B------:R-:W-:Y:S01]  /*5820*/  PLOP3.LUT P0, PT, PT, PT, UP1, 0x80, 0x8 ;  /* 0x000000000008781c */ /* 0x000fe20003f0f018 */
[----:B------:R-:W1:Y:S01]  /*5830*/  @!UP0 LDCU.128 UR12, c[0x0][0xb10] ;  /* 0x00016200ff0c87ac */ /* 0x000e620008000c00 */
[----:B------:R-:W2:Y:S09]  /*5840*/  @!UP0 LDCU UR5, c[0x0][0xb0c] ;  /* 0x00016180ff0587ac */ /* 0x000eb20008000800 */
[----:B------:R-:W-:Y:S01]  /*5850*/  @P1 SHF.R.U32.HI R4, RZ, 0x10, R5 ;  /* 0x00000010ff041819 */ /* 0x000fe20000011605 */
[----:B------:R-:W3:Y:S03]  /*5860*/  @!UP0 LDCU UR10, c[0x0][0xb20] ;  /* 0x00016400ff0a87ac */ /* 0x000ee60008000800 */
[----:B------:R-:W-:Y:S01]  /*5870*/  @P0 R2UR UR60, R4 ;  /* 0x00000000043c02ca */ /* 0x000fe200000e0000 */
[----:B-1----:R-:W-:Y:S02]  /*5880*/  UIMAD.WIDE.U32 UR8, UR38, UR12, URZ ;  /* 0x0000000c260872a5 */ /* 0x002fe4000f8e00ff */
[----:B------:R-:W-:Y:S02]  /*5890*/  UIMAD.WIDE.U32 UR6, UR37, UR15, URZ ;  /* 0x0000000f250672a5 */ /* 0x000fe4000f8e00ff */
[----:B------:R-:W-:Y:S03]  /*58a0*/  @!UP0 UISETP.NE.AND UP1, UPT, UR14, 0x1, UPT ;  /* 0x000000010e00888c */ /* 0x000fe6000bf25270 */
[----:B------:R-:W-:Y:S01]  /*58b0*/  @!UP0 UMOV UR4, UR9 ;  /* 0x0000000900048c82 */ /* 0x000fe20008000000 */
[----:B--2---:R-:W-:Y:S02]  /*58c0*/  @!UP0 UISETP.NE.AND UP2, UPT, UR5, 0x1, UPT ;  /* 0x000000010500888c */ /* 0x004fe4000bf45270 */
[----:B------:R-:W-:Y:S01]  /*58d0*/  @!UP0 USHF.R.U32.HI UR4, URZ, UR13, UR4 ;  /* 0x0000000dff048299 */ /* 0x000fe20008011604 */
[----:B------:R-:W-:Y:S02]  /*58e0*/  @!UP0 UMOV UR6, UR7 ;  /* 0x0000000700068c82 */ /* 0x000fe40008000000 */
[----:B---3--:R-:W-:Y:S02]  /*58f0*/  @!UP0 USHF.R.U32.HI UR6, URZ, UR10, UR6 ;  /* 0x0000000aff068299 */ /* 0x008fe40008011606 */
[----:B------:R-:W-:Y:S02]  /*5900*/  @!UP0 USEL UR7, UR38, UR4, !UP2 ;  /* 0x0000000426078287 */ /* 0x000fe4000d000000 */
[----:B------:R-:W-:Y:S04]  /*5910*/  @!UP0 USEL UR6, UR37, UR6, !UP1 ;  /* 0x0000000625068287 */ /* 0x000fe8000c800000 */
[----:B------:R-:W-:Y:S02]  /*5920*/  @!UP0 UIADD3 UR4, UPT, UPT, -UR7, UR6, URZ ;  /* 0x0000000607048290 */ /* 0x000fe4000fffe1ff */
[----:B------:R-:W-:Y:S02]  /*5930*/  @!UP0 UIADD3 UR6, UPT, UPT, UR7, -UR6, URZ ;  /* 0x8000000607068290 */ /* 0x000fe4000fffe0ff */
[----:B------:R-:W-:Y:S02]  /*5940*/  UIADD3 UR7, UPT, UPT, UR39, 0x200, URZ ;  /* 0x0000020027077890 */ /* 0x000fe4000fffe0ff */
[----:B------:R-:W-:Y:S02]  /*5950*/  @!UP0 UIMAD UR38, UR4, UR5, UR38 ;  /* 0x00000005042682a4 */ /* 0x000fe4000f8e0226 */
[----:B------:R-:W-:Y:S02]  /*5960*/  @!UP0 UIMAD UR37, UR6, UR14, UR37 ;  /* 0x0000000e062582a4 */ /* 0x000fe4000f8e0225 */
[----:B------:R-:W-:Y:S09]  /*5970*/  ULOP3.LUT UP0, URZ, UR7, 0x1b0, URZ, 0xc0, !UPT ;  /* 0x000001b007ff7892 */ /* 0x000ff2000f80c0ff */
[----:B------:R-:W-:Y:S05]  /*5980*/  BRA.U !UP0, `(.L_x_92) ;  /* 0x00000001087c7547 */ /* 0x000fea000b800000 */
[----:B------:R-:W1:Y:S01]  /*5990*/  LDCU.64 UR8, c[0x4][0x80] ;  /* 0x01001000ff0877ac */ /* 0x000e620008000a00 */
[----:B------:R-:W-:Y:S01]  /*59a0*/  MOV R16, 0x0 ;  /* 0x0000000000107802 */ /* 0x000fe20000000f00 */
[----:B------:R-:W-:Y:S02]  /*59b0*/  HFMA2 R12, -RZ, RZ, 0, 5.9604644775390625e-08 ;  /* 0x00000001ff0c7431 */ /* 0x000fe400000001ff */
[----:B------:R-:W-:Y:S01]  /*59c0*/  IMAD.MOV.U32 R8, RZ, RZ, 0x70 ;  /* 0x00000070ff087424 */ /* 0x000fe200078e00ff */
[----:B------:R2:W3:Y:S01]  /*59d0*/  LDC.64 R14, c[0x4][R16] ;  /* 0x01000000100e7b82 */ /* 0x0004e20000000a00 */
[----:B------:R-:W4:Y:S01]  /*59e0*/  LDCU.64 UR6, c[0x4][0x88] ;  /* 0x01001100ff0677ac */ /* 0x000f220008000a00 */
[----:B------:R-:W-:Y:S01]  /*59f0*/  IMAD.MOV.U32 R13, RZ, RZ, RZ ;  /* 0x000000ffff0d7224 */ /* 0x000fe200078e00ff */
[----:B------:R-:W2:Y:S01]  /*5a00*/  LDCU.64 UR4, c[0x4][0x8] ;  /* 0x01000100ff0477ac */ /* 0x000ea20008000a00 */
[----:B-1----:R-:W-:Y:S01]  /*5a10*/  MOV R5, UR9 ;  /* 0x0000000900057c02 */ /* 0x002fe20008000f00 */
[----:B------:R-:W-:Y:S01]  /*5a20*/  IMAD.U32 R4, RZ, RZ, UR8 ;  /* 0x00000008ff047e24 */ /* 0x000fe2000f8e00ff */
[----:B----4-:R-:W-:Y:S01]  /*5a30*/  MOV R7, UR7 ;  /* 0x0000000700077c02 */ /* 0x010fe20008000f00 */
[----:B------:R-:W-:Y:S01]  /*5a40*/  IMAD.U32 R6, RZ, RZ, UR6 ;  /* 0x00000006ff067e24 */ /* 0x000fe2000f8e00ff */
[----:B--2---:R-:W-:Y:S01]  /*5a50*/  MOV R11, UR5 ;  /* 0x00000005000b7c02 */ /* 0x004fe20008000f00 */
[----:B------:R-:W-:Y:S02]  /*5a60*/  IMAD.U32 R10, RZ, RZ, UR4 ;  /* 0x00000004ff0a7e24 */ /* 0x000fe4000f8e00ff */
[----:B------:R-:W-:Y:S07]  /*5a70*/  LEPC R20, `(.L_x_93) ;  /* 0x000000001014794e */ /* 0x000fee0000000000 */
[----:B---3-5:R-:W-:Y:S05]  /*5a80*/  CALL.ABS.NOINC R14 ;  /* 0x000000000e007343 */ /* 0x028fea0003c00000 */
.L_x_93:
[----:B------:R-:W1:Y:S01]  /*5a90*/  LDCU.64 UR8, c[0x4][0x80] ;  /* 0x01001000ff0877ac */ /* 0x000e620008000a00 */
[----:B------:R-:W2:Y:S01]  /*5aa0*/  LDC.64 R16, c[0x4][R16] ;  /* 0x0100000010107b82 */ /* 0x000ea20000000a00 */
[----:B------:R-:W-:Y:S02]  /*5ab0*/  HFMA2 R12, -RZ, RZ, 0, 5.9604644775390625e-08 ;  /* 0x00000001ff0c7431 */ /* 0x000fe400000001ff */
[----:B------:R-:W-:Y:S02]  /*5ac0*/  IMAD.MOV.U32 R8, RZ, RZ, 0x70 ;  /* 0x00000070ff087424 */ /* 0x000fe400078e00ff */
[----:B------:R-:W-:Y:S01]  /*5ad0*/  IMAD.MOV.U32 R13, RZ, RZ, RZ ;  /* 0x000000ffff0d7224 */ /* 0x000fe200078e00ff */
[----:B------:R-:W3:Y:S01]  /*5ae0*/  LDCU.64 UR6, c[0x4][0x88] ;  /* 0x01001100ff0677ac */ /* 0x000ee20008000a00 */
[----:B------:R-:W4:Y:S01]  /*5af0*/  LDCU.64 UR4, c[0x4][0x8] ;  /* 0x01000100ff0477ac */ /* 0x000f220008000a00 */
[----:B-1----:R-:W-:Y:S02]  /*5b00*/  MOV R4, UR8 ;  /* 0x0000000800047c02 */ /* 0x002fe40008000f00 */
[----:B------:R-:W-:Y:S02]  /*5b10*/  MOV R5, UR9 ;  /* 0x0000000900057c02 */ /* 0x000fe40008000f00 */
[----:B---3--:R-:W-:Y:S01]  /*5b20*/  MOV R7, UR7 ;  /* 0x0000000700077c02 */ /* 0x008fe20008000f00 */
[----:B------:R-:W-:Y:S01]  /*5b30*/  IMAD.U32 R6, RZ, RZ, UR6 ;  /* 0x00000006ff067e24 */ /* 0x000fe2000f8e00ff */
[----:B----4-:R-:W-:Y:S01]  /*5b40*/  MOV R11, UR5 ;  /* 0x00000005000b7c02 */ /* 0x010fe20008000f00 */
[----:B------:R-:W-:Y:S02]  /*5b50*/  IMAD.U32 R10, RZ, RZ, UR4 ;  /* 0x00000004ff0a7e24 */ /* 0x000fe4000f8e00ff */
[----:B------:R-:W-:Y:S07]  /*5b60*/  LEPC R20, `(.L_x_92) ;  /* 0x000000001014794e */ /* 0x000fee0000000000 */
[----:B--2---:R-:W-:Y:S05]  /*5b70*/  CALL.ABS.NOINC R16 ;  /* 0x0000000010007343 */ /* 0x004fea0003c00000 */
.L_x_92:
[----:B------:R-:W-:Y:S01]  /*5b80*/  PLOP3.LUT P1, PT, PT, PT, PT, 0x8, 0x80 ;  /* 0x000000000080781c */ /* 0x000fe20003f2e170 */
[----:B------:R-:W-:Y:S01]  /*5b90*/  UISETP.NE.AND UP1, UPT, UR63, URZ, UPT ;  /* 0x000000ff3f00728c */ /* 0x000fe2000bf25270 */
[----:B------:R1:W5:Y:S01]  /*5ba0*/  LDL R17, [R1+0x40] ;  /* 0x0000400001117983 */ /* 0x0003620000100800 */
[----:B------:R-:W2:Y:S01]  /*5bb0*/  LDC.64 R6, c[0x0][0x890] ;  /* 0x00022400ff067b82 */ /* 0x000ea20000000a00 */
[----:B------:R-:W3:Y:S03]  /*5bc0*/  S2R R16, SR_TID.X ;  /* 0x0000000000107919 */ /* 0x000ee60000002100 */
[----:B------:R-:W-:Y:S04]  /*5bd0*/  PLOP3.LUT P0, PT, PT, PT, UP1, 0x80, 0x8 ;  /* 0x000000000008781c */ /* 0x000fe80003f0f018 */
[----:B------:R-:W4:Y:S01]  /*5be0*/  LDC.64 R4, c[0x0][0x8b0] ;  /* 0x00022c00ff047b82 */ /* 0x000f220000000a00 */
[----:B------:R-:W1:Y:S01]  /*5bf0*/  @UP1 LDCU.64 UR4, c[0x0][0x888] ;  /* 0x00011100ff0417ac */ /* 0x000e620008000a00 */
[----:B--2---:R-:W-:Y:S01]  /*5c00*/  ISETP.NE.U32.AND P3, PT, R6, RZ, PT ;  /* 0x000000ff0600720c */ /* 0x004fe20003f65070 */
[----:B-1----:R-:W-:Y:S03]  /*5c10*/  @UP1 UISETP.NE.U32.AND UP0, UPT, UR4, URZ, UPT ;  /* 0x000000ff0400128c */ /* 0x002fe6000bf05070 */
[----:B------:R-:W-:Y:S02]  /*5c20*/  ISETP.NE.AND.EX P3, PT, R7, RZ, PT, P3 ;  /* 0x000000ff0700720c */ /* 0x000fe40003f65330 */
[----:B----4-:R-:W-:Y:S01]  /*5c30*/  ISETP.NE.U32.AND P4, PT, R4, RZ, PT ;  /* 0x000000ff0400720c */ /* 0x010fe20003f85070 */
[----:B------:R-:W-:Y:S01]  /*5c40*/  @UP1 UISETP.NE.AND.EX UP0, UPT, UR5, URZ, UPT, UP0 ;  /* 0x000000ff0500128c */ /* 0x000fe2000bf05300 */
[----:B------:R-:W-:Y:S02]  /*5c50*/  @P0 PLOP3.LUT P1, PT, P3, PT, PT, 0x80, 0x8 ;  /* 0x000000000008081c */ /* 0x000fe40001f2f070 */
[----:B------:R-:W-:Y:S01]  /*5c60*/  ISETP.NE.AND.EX P4, PT, R5, RZ, PT, P4 ;  /* 0x000000ff0500720c */ /* 0x000fe20003f85340 */
[----:B------:R-:W-:Y:S06]  /*5c70*/  @UP1 USEL UR4, URZ, 0xffffffff, UP0 ;  /* 0xffffffffff041887 */ /* 0x000fec0008000000 */
[----:B---3--:R-:W-:Y:S06]  /*5c80*/  @!P3 BRA `(.L_x_94) ;  /* 0x00000000003cb947 */ /* 0x008fec0003800000 */
[----:B------:R-:W1:Y:S01]  /*5c90*/  LDC.64 R8, c[0x0][0x888] ;  /* 0x00022200ff087b82 */ /* 0x000e620000000a00 */
[----:B------:R-:W2:Y:S01]  /*5ca0*/  LDCU.64 UR6, c[0x0][0x358] ;  /* 0x00006b00ff0677ac */ /* 0x000ea20008000a00 */
[----:B------:R-:W-:Y:S02]  /*5cb0*/  IMAD.MOV.U32 R3, RZ, RZ, 0x1 ;  /* 0x00000001ff037424 */ /* 0x000fe400078e00ff */
[----:B------:R-:W-:Y:S01]  /*5cc0*/  IMAD.MOV.U32 R0, RZ, RZ, 0x1 ;  /* 0x00000001ff007424 */ /* 0x000fe200078e00ff */
[----:B-1----:R-:W-:Y:S04]  /*5cd0*/  ISETP.NE.U32.AND P2, PT, R8, RZ, PT ;  /* 0x000000ff0800720c */ /* 0x002fe80003f45070 */
[----:B------:R-:W-:Y:S11]  /*5ce0*/  ISETP.NE.AND.EX P2, PT, R9, RZ, PT, P2 ;  /* 0x000000ff0900720c */ /* 0x000ff60003f45320 */
[----:B------:R-:W-:Y:S02]  /*5cf0*/  @!UPT UIADD3 URZ, UPT, UPT, URZ, URZ, URZ ;  /* 0x000000fffffff290 */ /* 0x000fe4000fffe0ff */
[----:B------:R-:W1:Y:S01]  /*5d00*/  @P2 LDC.64 R8, c[0x0][0x888] ;  /* 0x00022200ff082b82 */ /* 0x000e620000000a00 */
[----:B------:R-:W-:Y:S01]  /*5d10*/  @P2 IMAD R6, R6, UR36, RZ ;  /* 0x0000002406062c24 */ /* 0x000fe2000f8e02ff */
[----:B-----5:R-:W-:Y:S04]  /*5d20*/  @P2 PRMT R17, R3, 0x7610, R17 ;  /* 0x0000761003112816 */ /* 0x020fe80000000011 */
[----:B------:R-:W-:Y:S05]  /*5d30*/  @!P2 PRMT R17, R0, 0x7610, R17 ;  /* 0x000076100011a816 */ /* 0x000fea0000000011 */
[----:B------:R3:W-:Y:S01]  /*5d40*/  STL.S16 [R1+0x40], R17 ;  /* 0x0000401101007387 */ /* 0x0007e20000100600 */
[----:B-1----:R-:W-:Y:S05]  /*5d50*/  @P2 IMAD.WIDE R8, R6, 0x4, R8 ;  /* 0x0000000406082825 */ /* 0x002fea00078e0208 */
[----:B--2---:R3:W5:Y:S02]  /*5d60*/  @P2 LDG.E R157, desc[UR6][R8.64] ;  /* 0x00000006089d2981 */ /* 0x004764000c1e1900 */
[----:B---3--:R-:W1:Y:S02]  /*5d70*/  @!P2 LDC R157, c[0x0][0x880] ;  /* 0x00022000ff9dab82 */ /* 0x008e640000000800 */
.L_x_94:
[----:B------:R-:W-:Y:S05]  /*5d80*/  @!P4 BRA `(.L_x_95) ;  /* 0x000000000028c947 */ /* 0x000fea0003800000 */
[----:B------:R-:W2:Y:S01]  /*5d90*/  LDC.64 R6, c[0x0][0x8a8] ;  /* 0x00022a00ff067b82 */ /* 0x000ea20000000a00 */
[----:B------:R-:W3:Y:S01]  /*5da0*/  LDCU.64 UR6, c[0x0][0x358] ;  /* 0x00006b00ff0677ac */ /* 0x000ee20008000a00 */
[----:B--2---:R-:W-:Y:S04]  /*5db0*/  ISETP.NE.U32.AND P2, PT, R6, RZ, PT ;  /* 0x000000ff0600720c */ /* 0x004fe80003f45070 */
[----:B------:R-:W-:Y:S11]  /*5dc0*/  ISETP.NE.AND.EX P2, PT, R7, RZ, PT, P2 ;  /* 0x000000ff0700720c */ /* 0x000ff60003f45320 */
[----:B------:R-:W-:Y:S02]  /*5dd0*/  @!UPT UIADD3 URZ, UPT, UPT, URZ, URZ, URZ ;  /* 0x000000fffffff290 */ /* 0x000fe4000fffe0ff */
[----:B------:R-:W2:Y:S01]  /*5de0*/  @P2 LDC.64 R6, c[0x0][0x8a8] ;  /* 0x00022a00ff062b82 */ /* 0x000ea20000000a00 */
[----:B------:R-:W-:Y:S04]  /*5df0*/  @P2 IMAD R4, R4, UR36, RZ ;  /* 0x0000002404042c24 */ /* 0x000fe8000f8e02ff */
[----:B--2---:R-:W-:Y:S05]  /*5e00*/  @P2 IMAD.WIDE R6, R4, 0x4, R6 ;  /* 0x0000000404062825 */ /* 0x004fea00078e0206 */
[----:B---3-5:R2:W5:Y:S02]  /*5e10*/  @P2 LDG.E R154, desc[UR6][R6.64] ;  /* 0x00000006069a2981 */ /* 0x028564000c1e1900 */
[----:B--2---:R-:W3:Y:S02]  /*5e20*/  @!P2 LDC R154, c[0x0][0x8a0] ;  /* 0x00022800ff9aab82 */ /* 0x004ee40000000800 */
.L_x_95:
[----:B-1---5:R-:W-:Y:S01]  /*5e30*/  @P0 FSETP.NEU.AND P4, PT, R157, RZ, PT ;  /* 0x000000ff9d00020b */ /* 0x022fe20003f8d000 */
[----:B------:R-:W-:Y:S01]  /*5e40*/  IMAD.U32 R0, RZ, RZ, UR4 ;  /* 0x00000004ff007e24 */ /* 0x000fe2000f8e00ff */
[----:B------:R-:W-:Y:S01]  /*5e50*/  @P0 LOP3.LUT P2, RZ, R17, 0xff, RZ, 0xc0, !PT ;  /* 0x000000ff11ff0812 */ /* 0x000fe2000784c0ff */
[----:B------:R-:W-:Y:S01]  /*5e60*/  IMAD.SHL.U32 R4, R16, 0x20, RZ ;  /* 0x0000002010047824 */ /* 0x000fe200078e00ff */
[----:B------:R-:W-:Y:S01]  /*5e70*/  @P0 SEL R3, RZ, 0xffffffff, P4 ;  /* 0xffffffffff030807 */ /* 0x000fe20002000000 */
[----:B------:R-:W-:Y:S01]  /*5e80*/  IMAD.U32 R5, RZ, RZ, UR54 ;  /* 0x00000036ff057e24 */ /* 0x000fe2000f8e00ff */
[----:B------:R-:W-:Y:S01]  /*5e90*/  BSSY B1, `(.L_x_96) ;  /* 0x00000af000017945 */ /* 0x000fe20003800000 */
[----:B------:R-:W-:Y:S01]  /*5ea0*/  IMAD.U32 R155, RZ, RZ, UR45 ;  /* 0x0000002dff9b7e24 */ /* 0x000fe2000f8e00ff */
[----:B------:R-:W-:Y:S01]  /*5eb0*/  @P1 SEL R3, R0, R3, !P2 ;  /* 0x0000000300031207 */ /* 0x000fe20005000000 */
[----:B------:R-:W-:Y:S01]  /*5ec0*/  IMAD.SHL.U32 R0, R16, 0x4, RZ ;  /* 0x0000000410007824 */ /* 0x000fe200078e00ff */
[----:B------:R-:W-:Y:S02]  /*5ed0*/  PLOP3.LUT P5, PT, PT, PT, PT, 0x8, 0x80 ;  /* 0x000000000080781c */ /* 0x000fe40003fae170 */
[----:B------:R-:W-:Y:S02]  /*5ee0*/  CS2R R250, SRZ ;  /* 0x0000000000fa7805 */ /* 0x000fe4000001ff00 */
[----:B------:R-:W-:Y:S02]  /*5ef0*/  @P0 LOP3.LUT R3, R3, 0x1, RZ, 0xc0, !PT ;  /* 0x0000000103030812 */ /* 0x000fe400078ec0ff */
[----:B------:R-:W-:Y:S02]  /*5f00*/  CS2R R248, SRZ ;  /* 0x0000000000f87805 */ /* 0x000fe4000001ff00 */
[----:B------:R-:W-:Y:S02]  /*5f10*/  CS2R R246, SRZ ;  /* 0x0000000000f67805 */ /* 0x000fe4000001ff00 */
[----:B------:R-:W-:Y:S02]  /*5f20*/  CS2R R244, SRZ ;  /* 0x0000000000f47805 */ /* 0x000fe4000001ff00 */
[----:B------:R-:W-:Y:S02]  /*5f30*/  ISETP.NE.U32.OR P6, PT, R3, 0x1, !P0 ;  /* 0x000000010300780c */ /* 0x000fe400047c5470 */
[----:B------:R-:W-:Y:S02]  /*5f40*/  CS2R R238, SRZ ;  /* 0x0000000000ee7805 */ /* 0x000fe4000001ff00 */
[----:B------:R-:W-:Y:S02]  /*5f50*/  LOP3.LUT R3, R4, 0xc0, RZ, 0xc0, !PT ;  /* 0x000000c004037812 */ /* 0x000fe400078ec0ff */
[----:B------:R-:W-:Y:S02]  /*5f60*/  CS2R R236, SRZ ;  /* 0x0000000000ec7805 */ /* 0x000fe4000001ff00 */
[----:B------:R-:W-:Y:S02]  /*5f70*/  P2R R6, PR, RZ, 0x40 ;  /* 0x00000040ff067803 */ /* 0x000fe40000000000 */
[----:B------:R-:W-:Y:S02]  /*5f80*/  CS2R R234, SRZ ;  /* 0x0000000000ea7805 */ /* 0x000fe4000001ff00 */
[----:B------:R-:W-:Y:S02]  /*5f90*/  LOP3.LUT R0, R3, 0x18, R0, 0xf8, !PT ;  /* 0x0000001803007812 */ /* 0x000fe400078ef800 */
[----:B------:R-:W-:Y:S02]  /*5fa0*/  CS2R R232, SRZ ;  /* 0x0000000000e87805 */ /* 0x000fe4000001ff00 */
[----:B------:R-:W-:Y:S01]  /*5fb0*/  LOP3.LUT R3, R5, 0x1, RZ, 0x3c, !PT ;  /* 0x0000000105037812 */ /* 0x000fe200078e3cff */
[----:B------:R1:W-:Y:S01]  /*5fc0*/  STL [R1+0x4c], R6 ;  /* 0x00004c0601007387 */ /* 0x0003e20000100800 */
[----:B------:R-:W-:Y:S02]  /*5fd0*/  LOP3.LUT R0, R0, 0xf20, R4, 0xf8, !PT ;  /* 0x00000f2000007812 */ /* 0x000fe400078ef804 */
[----:B------:R-:W-:Y:S02]  /*5fe0*/  CS2R R230, SRZ ;  /* 0x0000000000e67805 */ /* 0x000fe4000001ff00 */
[----:B------:R-:W-:Y:S01]  /*5ff0*/  LEA R5, R155, UR39, 0x3 ;  /* 0x000000279b057c11 */ /* 0x000fe2000f8e18ff */
[----:B------:R2:W-:Y:S01]  /*6000*/  STL [R1+0x38], RZ ;  /* 0x000038ff01007387 */ /* 0x0005e20000100800 */
[----:B------:R-:W-:Y:S02]  /*6010*/  @P6 SHF.L.U32 R4, R3, 0x1f, RZ ;  /* 0x0000001f03046819 */ /* 0x000fe400000006ff */
[----:B------:R-:W-:Y:S02]  /*6020*/  CS2R R228, SRZ ;  /* 0x0000000000e47805 */ /* 0x000fe4000001ff00 */
[----:B------:R-:W-:Y:S01]  /*6030*/  LEA R0, R0, UR39, 0x1 ;  /* 0x0000002700007c11 */ /* 0x000fe2000f8e08ff */
[----:B------:R2:W-:Y:S01]  /*6040*/  STL [R1+0x3c], RZ ;  /* 0x00003cff01007387 */ /* 0x0005e20000100800 */
[----:B------:R4:W3:Y:S01]  /*6050*/  @P6 SYNCS.PHASECHK.TRANS64.TRYWAIT P0, [R5+URZ+0x100], R4 ;  /* 0x00010004050065a7 */ /* 0x0008e200080011ff */
[----:B------:R-:W-:Y:S02]  /*6060*/  CS2R R222, SRZ ;  /* 0x0000000000de7805 */ /* 0x000fe4000001ff00 */
[----:B------:R-:W-:Y:S01]  /*6070*/  CS2R R220, SRZ ;  /* 0x0000000000dc7805 */ /* 0x000fe2000001ff00 */
[----:B------:R2:W-:Y:S01]  /*6080*/  STL [R1+0x30], RZ ;  /* 0x000030ff01007387 */ /* 0x0005e20000100800 */
[----:B------:R-:W-:Y:S01]  /*6090*/  IMAD R155, R155, 0xa000, R0 ;  /* 0x0000a0009b9b7824 */ /* 0x000fe200078e0200 */
[----:B------:R-:W-:Y:S01]  /*60a0*/  CS2R R214, SRZ ;  /* 0x0000000000d67805 */ /* 0x000fe2000001ff00 */
[----:B------:R-:W-:Y:S01]  /*60b0*/  IMAD.SHL.U32 R0, R16, 0x10, RZ ;  /* 0x0000001010007824 */ /* 0x000fe200078e00ff */
[----:B------:R2:W-:Y:S01]  /*60c0*/  STL [R1+0x34], RZ ;  /* 0x000034ff01007387 */ /* 0x0005e20000100800 */
[----:B------:R-:W-:Y:S02]  /*60d0*/  CS2R R212, SRZ ;  /* 0x0000000000d47805 */ /* 0x000fe4000001ff00 */
[----:B------:R-:W-:Y:S02]  /*60e0*/  CS2R R210, SRZ ;  /* 0x0000000000d27805 */ /* 0x000fe4000001ff00 */
[----:B------:R-:W-:Y:S01]  /*60f0*/  CS2R R208, SRZ ;  /* 0x0000000000d07805 */ /* 0x000fe2000001ff00 */
[----:B------:R2:W-:Y:S01]  /*6100*/  STL [R1+0x28], RZ ;  /* 0x000028ff01007387 */ /* 0x0005e20000100800 */
[C---:B------:R-:W-:Y:S02]  /*6110*/  LOP3.LUT R7, R0.reuse, 0x20, RZ, 0xc0, !PT ;  /* 0x0000002000077812 */ /* 0x040fe400078ec0ff */
[----:B------:R-:W-:Y:S02]  /*6120*/  CS2R R206, SRZ ;  /* 0x0000000000ce7805 */ /* 0x000fe4000001ff00 */
[----:B------:R-:W-:Y:S01]  /*6130*/  LOP3.LUT R0, R0, 0x40, RZ, 0xc0, !PT ;  /* 0x0000004000007812 */ /* 0x000fe200078ec0ff */
[----:B------:R2:W-:Y:S01]  /*6140*/  STL [R1+0x2c], RZ ;  /* 0x00002cff01007387 */ /* 0x0005e20000100800 */
[----:B-1----:R-:W-:Y:S01]  /*6150*/  IMAD.U32 R6, RZ, RZ, UR53 ;  /* 0x00000035ff067e24 */ /* 0x002fe2000f8e00ff */
[--C-:B------:R-:W-:Y:S02]  /*6160*/  IADD3 R8, PT, PT, -R7, 0x200, R155.reuse ;  /* 0x0000020007087810 */ /* 0x100fe40007ffe19b */
[----:B------:R-:W-:Y:S01]  /*6170*/  CS2R R204, SRZ ;  /* 0x0000000000cc7805 */ /* 0x000fe2000001ff00 */
[----:B------:R2:W-:Y:S01]  /*6180*/  STL [R1+0x20], RZ ;  /* 0x000020ff01007387 */ /* 0x0005e20000100800 */
[----:B------:R-:W-:Y:S02]  /*6190*/  IADD3 R7, PT, PT, -R0, 0x200, R155 ;  /* 0x0000020000077810 */ /* 0x000fe40007ffe19b */
[----:B------:R-:W-:Y:S02]  /*61a0*/  CS2R R198, SRZ ;  /* 0x0000000000c67805 */ /* 0x000fe4000001ff00 */
[----:B------:R-:W-:Y:S01]  /*61b0*/  SHF.L.U32 R6, R6, 0x1f, RZ ;  /* 0x0000001f06067819 */ /* 0x000fe200000006ff */
[----:B------:R2:W-:Y:S01]  /*61c0*/  STL [R1+0x24], RZ ;  /* 0x000024ff01007387 */ /* 0x0005e20000100800 */
[----:B------:R-:W-:Y:S01]  /*61d0*/  IMAD.IADD R0, R8, 0x1, -R0 ;  /* 0x0000000108007824 */ /* 0x000fe200078e0a00 */
[----:B------:R-:W-:Y:S01]  /*61e0*/  CS2R R196, SRZ ;  /* 0x0000000000c47805 */ /* 0x000fe2000001ff00 */
[----:B----4-:R-:W-:Y:S01]  /*61f0*/  IMAD.U32 R4, RZ, RZ, UR46 ;  /* 0x0000002eff047e24 */ /* 0x010fe2000f8e00ff */
[----:B------:R2:W-:Y:S01]  /*6200*/  STL [R1+0x18], RZ ;  /* 0x000018ff01007387 */ /* 0x0005e20000100800 */
[----:B------:R-:W-:Y:S02]  /*6210*/  CS2R R190, SRZ ;  /* 0x0000000000be7805 */ /* 0x000fe4000001ff00 */
[----:B------:R-:W-:Y:S02]  /*6220*/  CS2R R188, SRZ ;  /* 0x0000000000bc7805 */ /* 0x000fe4000001ff00 */
[----:B------:R-:W-:Y:S01]  /*6230*/  CS2R R186, SRZ ;  /* 0x0000000000ba7805 */ /* 0x000fe2000001ff00 */
[----:B------:R2:W-:Y:S01]  /*6240*/  STL [R1+0x1c], RZ ;  /* 0x00001cff01007387 */ /* 0x0005e20000100800 */
[----:B------:R-:W-:Y:S02]  /*6250*/  LEA R4, R4, UR39, 0x3 ;  /* 0x0000002704047c11 */ /* 0x000fe4000f8e18ff */
[----:B------:R-:W-:Y:S02]  /*6260*/  CS2R R184, SRZ ;  /* 0x0000000000b87805 */ /* 0x000fe4000001ff00 */
[----:B------:R-:W-:Y:S01]  /*6270*/  CS2R R182, SRZ ;  /* 0x0000000000b67805 */ /* 0x000fe2000001ff00 */
[----:B------:R2:W-:Y:S01]  /*6280*/  STL [R1+0x10], RZ ;  /* 0x000010ff01007387 */ /* 0x0005e20000100800 */
[----:B------:R2:W1:Y:S01]  /*6290*/  SYNCS.PHASECHK.TRANS64.TRYWAIT P4, [R4+URZ+0x150], R6 ;  /* 0x00015006040075a7 */ /* 0x00046200080811ff */
[----:B------:R-:W-:Y:S02]  /*62a0*/  CS2R R180, SRZ ;  /* 0x0000000000b47805 */ /* 0x000fe4000001ff00 */
[----:B------:R-:W-:Y:S01]  /*62b0*/  CS2R R174, SRZ ;  /* 0x0000000000ae7805 */ /* 0x000fe2000001ff00 */
[----:B------:R2:W-:Y:S01]  /*62c0*/  STL [R1+0x14], RZ ;  /* 0x000014ff01007387 */ /* 0x0005e20000100800 */
[----:B------:R-:W-:Y:S02]  /*62d0*/  CS2R R172, SRZ ;  /* 0x0000000000ac7805 */ /* 0x000fe4000001ff00 */
[----:B------:R-:W-:Y:S02]  /*62e0*/  CS2R R166, SRZ ;  /* 0x0000000000a67805 */ /* 0x000fe4000001ff00 */
[----:B------:R-:W-:Y:S01]  /*62f0*/  CS2R R164, SRZ ;  /* 0x0000000000a47805 */ /* 0x000fe2000001ff00 */
[----:B------:R2:W-:Y:S01]  /*6300*/  STL [R1+0x8], RZ ;  /* 0x000008ff01007387 */ /* 0x0005e20000100800 */
[----:B------:R-:W-:Y:S02]  /*6310*/  CS2R R162, SRZ ;  /* 0x0000000000a27805 */ /* 0x000fe4000001ff00 */
[----:B------:R-:W-:Y:S01]  /*6320*/  CS2R R160, SRZ ;  /* 0x0000000000a07805 */ /* 0x000fe2000001ff00 */
[----:B------:R2:W-:Y:S04]  /*6330*/  STL [R1+0xc], RZ ;  /* 0x00000cff01007387 */ /* 0x0005e80000100800 */
[----:B------:R2:W-:Y:S04]  /*6340*/  STL [R1], RZ ;  /* 0x000000ff01007387 */ /* 0x0005e80000100800 */
[----:B------:R2:W-:Y:S04]  /*6350*/  STL [R1+0x4], RZ ;  /* 0x000004ff01007387 */ /* 0x0005e80000100800 */
[----:B------:R2:W-:Y:S04]  /*6360*/  STL [R1+0x58], R8 ;  /* 0x0000580801007387 */ /* 0x0005e80000100800 */
[----:B------:R2:W-:Y:S04]  /*6370*/  STL [R1+0x54], R7 ;  /* 0x0000540701007387 */ /* 0x0005e80000100800 */
[----:B------:R2:W-:Y:S01]  /*6380*/  STL [R1+0x50], R0 ;  /* 0x0000500001007387 */ /* 0x0005e20000100800 */
[----:B---3--:R-:W-:Y:S01]  /*6390*/  @P6 PLOP3.LUT P5, PT, P0, PT, PT, 0x8, 0x80 ;  /* 0x000000000080681c */ /* 0x008fe200007ae170 */
[----:B------:R-:W-:Y:S01]  /*63a0*/  @!UPT UIADD3 URZ, UPT, UPT, URZ, URZ, URZ ;  /* 0x000000fffffff290 */ /* 0x000fe2000fffe0ff */
[----:B------:R-:W-:Y:S11]  /*63b0*/  @!P6 BRA `(.L_x_97) ;  /* 0x000000040070e947 */ /* 0x000ff60003800000 */
[----:B------:R-:W-:Y:S01]  /*63c0*/  FSETP.NEU.AND P2, PT, R157, RZ, PT ;  /* 0x000000ff9d00720b */ /* 0x000fe20003f4d000 */
[----:B------:R-:W3:Y:S01]  /*63d0*/  LDL R9, [R1+0x48] ;  /* 0x0000480001097983 */ /* 0x000ee20000100800 */
[----:B------:R-:W-:Y:S01]  /*63e0*/  LOP3.LUT P1, RZ, R17, 0xff, RZ, 0xc0, !PT ;  /* 0x000000ff11ff7812 */ /* 0x000fe2000782c0ff */
[----:B------:R-:W-:Y:S01]  /*63f0*/  BSSY B0, `(.L_x_98) ;  /* 0x000000f000007945 */ /* 0x000fe20003800000 */
[----:B--2---:R-:W-:Y:S01]  /*6400*/  SEL R0, RZ, 0xffffffff, P2 ;  /* 0xffffffffff007807 */ /* 0x004fe20001000000 */
[----:B------:R-:W2:Y:S01]  /*6410*/  LDL R8, [R1+0x44] ;  /* 0x0000440001087983 */ /* 0x000ea20000100800 */
[----:B------:R-:W-:Y:S01]  /*6420*/  IMAD.MOV.U32 R162, RZ, RZ, RZ ;  /* 0x000000ffffa27224 */ /* 0x000fe200078e00ff */
[----:B---3--:R-:W-:Y:S02]  /*6430*/  R2UR UR5, R9 ;  /* 0x00000000090572ca */ /* 0x008fe400000e0000 */
[----:B--2---:R-:W-:Y:S11]  /*6440*/  R2UR UR4, R8 ;  /* 0x00000000080472ca */ /* 0x004ff600000e0000 */
[----:B------:R-:W-:Y:S04]  /*6450*/  ISETP.NE.U32.AND P0, PT, RZ, UR5, PT ;  /* 0x00000005ff007c0c */ /* 0x000fe8000bf05070 */
[----:B------:R-:W-:Y:S04]  /*6460*/  ISETP.NE.AND.EX P0, PT, RZ, UR4, PT, P0 ;  /* 0x00000004ff007c0c */ /* 0x000fe8000bf05300 */
[----:B------:R-:W-:Y:S04]  /*6470*/  SEL R7, RZ, 0xffffffff, P0 ;  /* 0xffffffffff077807 */ /* 0x000fe80000000000 */
[----:B------:R-:W-:Y:S04]  /*6480*/  @P3 SEL R0, R7, R0, !P1 ;  /* 0x0000000007003207 */ /* 0x000fe80004800000 */
[----:B------:R-:W-:Y:S01]  /*6490*/  LOP3.LUT R0, R0, 0x1, RZ, 0xc0, !PT ;  /* 0x0000000100007812 */ /* 0x000fe200078ec0ff */
[----:B------:R-:W-:Y:S06]  /*64a0*/  @!P5 BRA `(.L_x_99) ;  /* 0x00000000000cd947 */ /* 0x000fec0003800000 */
[----:B------:R-:W-:Y:S04]  /*64b0*/  SHF.L.U32 R3, R3, 0x1f, RZ ;  /* 0x0000001f03037819 */ /* 0x000fe800000006ff */
[----:B------:R-:W2:Y:S02]  /*64c0*/  SYNCS.PHASECHK.TRANS64.TRYWAIT P0, [R5+URZ+0x100], R3 ;  /* 0x00010003050075a7 */ /* 0x000ea400080011ff */
[----:B--2---:R-:W-:Y:S05]  /*64d0*/  @!P0 BRA `(.L_x_100) ;  /* 0x0000004400dc8947 */ /* 0x004fea0003800000 */
.L_x_99:
[----:B------:R-:W-:Y:S05]  /*64e0*/  BSYNC B0 ;  /* 0x0000000000007941 */ /* 0x000fea0003800000 */
.L_x_98:
[----:B------:R-:W3:Y:S01]  /*64f0*/  LDL R18, [R1+0x58] ;  /* 0x0000580001127983 */ /* 0x000ee20000100800 */
[----:B------:R-:W-:Y:S02]  /*6500*/  ISETP.NE.U32.AND P0, PT, R0, 0x1, PT ;  /* 0x000000010000780c */ /* 0x000fe40003f05070 */
[----:B------:R-:W-:Y:S02]  /*6510*/  CS2R R26, SRZ ;  /* 0x00000000001a7805 */ /* 0x000fe4000001ff00 */
[----:B------:R-:W-:Y:S01]  /*6520*/  CS2R R24, SRZ ;  /* 0x0000000000187805 */ /* 0x000fe2000001ff00 */
[----:B------:R-:W4:Y:S01]  /*6530*/  LDL R17, [R1+0x54] ;  /* 0x0000540001117983 */ /* 0x000f220000100800 */
[----:B------:R-:W-:Y:S01]  /*6540*/  IMAD.MOV.U32 R11, RZ, RZ, RZ ;  /* 0x000000ffff0b7224 */ /* 0x000fe200078e00ff */
[----:B------:R-:W-:Y:S02]  /*6550*/  CS2R R8, SRZ ;  /* 0x0000000000087805 */ /* 0x000fe4000001ff00 */
[----:B------:R-:W-:Y:S01]  /*6560*/  CS2R R22, SRZ ;  /* 0x0000000000167805 */ /* 0x000fe2000001ff00 */
[----:B------:R-:W5:Y:S01]  /*6570*/  LDL R7, [R1+0x50] ;  /* 0x0000500001077983 */ /* 0x000f620000100800 */
[----:B------:R-:W-:Y:S02]  /*6580*/  CS2R R20, SRZ ;  /* 0x0000000000147805 */ /* 0x000fe4000001ff00 */
[----:B------:R-:W-:Y:S02]  /*6590*/  CS2R R14, SRZ ;  /* 0x00000000000e7805 */ /* 0x000fe4000001ff00 */
[----:B------:R-:W-:Y:S01]  /*65a0*/  CS2R R12, SRZ ;  /* 0x00000000000c7805 */ /* 0x000fe2000001ff00 */
[----:B------:R1:W5:Y:S01]  /*65b0*/  LDL.LU R10, [R1+0x38] ;  /* 0x00003800010a7983 */ /* 0x0003620000300800 */
[----:B------:R-:W-:Y:S01]  /*65c0*/  IMAD.MOV.U32 R163, RZ, RZ, RZ ;  /* 0x000000ffffa37224 */ /* 0x000fe200078e00ff */
[----:B------:R-:W-:Y:S02]  /*65d0*/  CS2R R160, SRZ ;  /* 0x0000000000a07805 */ /* 0x000fe4000001ff00 */
[----:B------:R-:W-:Y:S01]  /*65e0*/  CS2R R166, SRZ ;  /* 0x0000000000a67805 */ /* 0x000fe2000001ff00 */
[----:B------:R-:W2:Y:S01]  /*65f0*/  @P0 LDS.128 R24, [R155+0x8200] ;  /* 0x008200009b180984 */ /* 0x000ea20000000c00 */
[----:B------:R-:W-:Y:S02]  /*6600*/  CS2R R164, SRZ ;  /* 0x0000000000a47805 */ /* 0x000fe4000001ff00 */
[----:B------:R-:W-:Y:S02]  /*6610*/  CS2R R174, SRZ ;  /* 0x0000000000ae7805 */ /* 0x000fe4000001ff00 */
[----:B------:R-:W-:Y:S01]  /*6620*/  CS2R R172, SRZ ;  /* 0x0000000000ac7805 */ /* 0x000fe2000001ff00 */
[----:B------:R-:W-:Y:S01]  /*6630*/  @P0 LDS.128 R160, [R155+0x200] ;  /* 0x000200009ba00984 */ /* 0x000fe20000000c00 */
[----:B------:R-:W-:Y:S02]  /*6640*/  CS2R R182, SRZ ;  /* 0x0000000000b67805 */ /* 0x000fe4000001ff00 */
[----:B------:R-:W-:Y:S02]  /*6650*/  CS2R R180, SRZ ;  /* 0x0000000000b47805 */ /* 0x000fe4000001ff00 */
[----:B------:R-:W-:Y:S02]  /*6660*/  CS2R R186, SRZ ;  /* 0x0000000000ba7805 */ /* 0x000fe4000001ff00 */
[----:B------:R-:W-:Y:S02]  /*6670*/  CS2R R184, SRZ ;  /* 0x0000000000b87805 */ /* 0x000fe4000001ff00 */
[----:B------:R-:W-:Y:S02]  /*6680*/  CS2R R190, SRZ ;  /* 0x0000000000be7805 */ /* 0x000fe4000001ff00 */
[----:B------:R-:W-:Y:S02]  /*6690*/  CS2R R188, SRZ ;  /* 0x0000000000bc7805 */ /* 0x000fe4000001ff00 */
        /* <DEDUP_REMOVED lines=22> */
[----:B------:R-:W-:Y:S03]  /*6800*/  CS2R R248, SRZ ;  /* 0x0000000000f87805 */ /* 0x000fe6000001ff00 */
[----:B--2---:R-:W-:Y:S04]  /*6810*/  STL.64 [R1], R24 ;  /* 0x0000001801007387 */ /* 0x004fe80000100a00 */
[----:B------:R-:W-:Y:S04]  /*6820*/  STL.64 [R1+0x8], R26 ;  /* 0x0000081a01007387 */ /* 0x000fe80000100a00 */
[----:B---3--:R-:W-:Y:S04]  /*6830*/  @P0 LDS.128 R20, [R18+0x8010] ;  /* 0x0080100012140984 */ /* 0x008fe80000000c00 */
[----:B----4-:R-:W-:Y:S04]  /*6840*/  @P0 LDS.128 R12, [R17+0x8020] ;  /* 0x00802000110c0984 */ /* 0x010fe80000000c00 */
[----:B------:R-:W-:Y:S04]  /*6850*/  @P0 LDS.128 R164, [R18+0x10] ;  /* 0x0000100012a40984 */ /* 0x000fe80000000c00 */
[----:B-----5:R-:W2:Y:S04]  /*6860*/  @P0 LDS.128 R8, [R7+0x8030] ;  /* 0x0080300007080984 */ /* 0x020ea80000000c00 */
[----:B------:R3:W4:Y:S04]  /*6870*/  @P0 LDS.128 R172, [R17+0x20] ;  /* 0x0000200011ac0984 */ /* 0x0007280000000c00 */
[----:B------:R3:W1:Y:S04]  /*6880*/  @P0 LDS.128 R180, [R7+0x30] ;  /* 0x0000300007b40984 */ /* 0x0006680000000c00 */
[----:B------:R3:W1:Y:S04]  /*6890*/  @P0 LDS.128 R188, [R18+0x2010] ;  /* 0x0020100012bc0984 */ /* 0x0006680000000c00 */
[----:B------:R3:W1:Y:S04]  /*68a0*/  @P0 LDS.128 R196, [R17+0x2020] ;  /* 0x0020200011c40984 */ /* 0x0006680000000c00 */
[----:B------:R3:W1:Y:S04]  /*68b0*/  @P0 LDS.128 R204, [R7+0x2030] ;  /* 0x0020300007cc0984 */ /* 0x0006680000000c00 */
[----:B------:R3:W1:Y:S04]  /*68c0*/  @P0 LDS.128 R212, [R18+0x4010] ;  /* 0x0040100012d40984 */ /* 0x0006680000000c00 */
[----:B------:R3:W1:Y:S04]  /*68d0*/  @P0 LDS.128 R220, [R17+0x4020] ;  /* 0x0040200011dc0984 */ /* 0x0006680000000c00 */
[----:B------:R3:W1:Y:S04]  /*68e0*/  @P0 LDS.128 R228, [R7+0x4030] ;  /* 0x0040300007e40984 */ /* 0x0006680000000c00 */
[----:B------:R3:W1:Y:S04]  /*68f0*/  @P0 LDS.128 R236, [R18+0x6010] ;  /* 0x0060100012ec0984 */ /* 0x0006680000000c00 */
[----:B--2---:R3:W-:Y:S04]  /*6900*/  STL.64 [R1+0x30], R8 ;  /* 0x0000300801007387 */ /* 0x0047e80000100a00 */
[----:B------:R3:W2:Y:S04]  /*6910*/  @P0 LDS.128 R244, [R17+0x6020] ;  /* 0x0060200011f40984 */ /* 0x0006a80000000c00 */
[----:B------:R3:W-:Y:S04]  /*6920*/  STL.64 [R1+0x10], R20 ;  /* 0x0000101401007387 */ /* 0x0007e80000100a00 */
[----:B------:R3:W1:Y:S04]  /*6930*/  @P0 LDS.128 R248, [R7+0x6030] ;  /* 0x0060300007f80984 */ /* 0x0006680000000c00 */
[----:B------:R3:W-:Y:S04]  /*6940*/  STL.64 [R1+0x18], R22 ;  /* 0x0000181601007387 */ /* 0x0007e80000100a00 */
[----:B------:R3:W-:Y:S04]  /*6950*/  STL.64 [R1+0x38], R10 ;  /* 0x0000380a01007387 */ /* 0x0007e80000100a00 */
[----:B------:R3:W-:Y:S04]  /*6960*/  STL.64 [R1+0x20], R12 ;  /* 0x0000200c01007387 */ /* 0x0007e80000100a00 */
[----:B----4-:R3:W-:Y:S02]  /*6970*/  STL.64 [R1+0x28], R14 ;  /* 0x0000280e01007387 */ /* 0x0107e40000100a00 */
.L_x_97:
[----:B------:R-:W-:Y:S05]  /*6980*/  BSYNC B1 ;  /* 0x0000000000017941 */ /* 0x000fea0003800000 */
.L_x_96:
[----:B---3--:R-:W-:Y:S01]  /*6990*/  SHF.R.U32.HI R18, RZ, 0x5, R16 ;  /* 0x00000005ff127819 */ /* 0x008fe20000011610 */
[----:B--2---:R-:W-:Y:S04]  /*69a0*/  IMAD.U32 R0, RZ, RZ, UR46 ;  /* 0x0000002eff007e24 */ /* 0x004fe8000f8e00ff */
[----:B------:R-:W-:Y:S05]  /*69b0*/  IMAD R17, R0, 0xa0, R2 ;  /* 0x000000a000117824 */ /* 0x000fea00078e0202 */
[----:B------:R-:W-:Y:S04]  /*69c0*/  SHF.R.U32.HI R0, RZ, 0x15, R17 ;  /* 0x00000015ff007819 */ /* 0x000fe80000011611 */
[----:B------:R-:W-:Y:S01]  /*69d0*/  LOP3.LUT P0, RZ, R0, 0x3, R18, 0x48, !PT ;  /* 0x0000000300ff7812 */ /* 0x000fe20007804812 */
[----:B------:R-:W-:Y:S01]  /*69e0*/  @!UPT UIADD3 URZ, UPT, UPT, URZ, URZ, URZ ;  /* 0x000000fffffff290 */ /* 0x000fe2000fffe0ff */
[----:B-1----:R-:W-:Y:S11]  /*69f0*/  @P4 BRA `(.L_x_101) ;  /* 0x0000000000084947 */ /* 0x002ff60003800000 */
[----:B------:R-:W1:Y:S02]  /*6a00*/  SYNCS.PHASECHK.TRANS64.TRYWAIT P1, [R4+URZ+0x150], R6 ;  /* 0x00015006040075a7 */ /* 0x000e6400080211ff */
[----:B-1----:R-:W-:Y:S05]  /*6a10*/  @!P1 BRA `(.L_x_102) ;  /* 0x0000004000a09947 */ /* 0x002fea0003800000 */
.L_x_101:
[----:B------:R-:W-:Y:S05]  /*6a20*/  @!P0 BRA `(.L_x_103) ;  /* 0x0000000000408947 */ /* 0x000fea0003800000 */
[----:B------:R-:W2:Y:S01]  /*6a30*/  LDCU.64 UR8, c[0x4][0x70] ;  /* 0x01000e00ff0877ac */ /* 0x000ea20008000a00 */
[----:B------:R-:W-:Y:S01]  /*6a40*/  MOV R15, 0x0 ;  /* 0x00000000000f7802 */ /* 0x000fe20000000f00 */
[----:B------:R-:W-:Y:S02]  /*6a50*/  HFMA2 R12, -RZ, RZ, 0, 5.9604644775390625e-08 ;  /* 0x00000001ff0c7431 */ /* 0x000fe400000001ff */
[----:B------:R-:W-:Y:S02]  /*6a60*/  IMAD.MOV.U32 R8, RZ, RZ, 0x192 ;  /* 0x00000192ff087424 */ /* 0x000fe400078e00ff */
[----:B------:R-:W-:Y:S01]  /*6a70*/  IMAD.MOV.U32 R13, RZ, RZ, RZ ;  /* 0x000000ffff0d7224 */ /* 0x000fe200078e00ff */
[----:B------:R-:W3:Y:S01]  /*6a80*/  LDCU.64 UR6, c[0x4][0x78] ;  /* 0x01000f00ff0677ac */ /* 0x000ee20008000a00 */
[----:B------:R-:W4:Y:S01]  /*6a90*/  LDC.64 R14, c[0x4][R15] ;  /* 0x010000000f0e7b82 */ /* 0x000f220000000a00 */
[----:B------:R-:W5:Y:S01]  /*6aa0*/  LDCU.64 UR4, c[0x4][0x10] ;  /* 0x01000200ff0477ac */ /* 0x000f620008000a00 */
[----:B--2---:R-:W-:Y:S01]  /*6ab0*/  MOV R5, UR9 ;  /* 0x0000000900057c02 */ /* 0x004fe20008000f00 */
[----:B-1----:R-:W-:Y:S01]  /*6ac0*/  IMAD.U32 R4, RZ, RZ, UR8 ;  /* 0x00000008ff047e24 */ /* 0x002fe2000f8e00ff */
[----:B---3--:R-:W-:Y:S01]  /*6ad0*/  MOV R7, UR7 ;  /* 0x0000000700077c02 */ /* 0x008fe20008000f00 */
[----:B------:R-:W-:Y:S01]  /*6ae0*/  IMAD.U32 R6, RZ, RZ, UR6 ;  /* 0x00000006ff067e24 */ /* 0x000fe2000f8e00ff */
[----:B-----5:R-:W-:Y:S01]  /*6af0*/  MOV R11, UR5 ;  /* 0x00000005000b7c02 */ /* 0x020fe20008000f00 */
[----:B------:R-:W-:Y:S02]  /*6b00*/  IMAD.U32 R10, RZ, RZ, UR4 ;  /* 0x00000004ff0a7e24 */ /* 0x000fe4000f8e00ff */
[----:B------:R-:W-:Y:S07]  /*6b10*/  LEPC R20, `(.L_x_103) ;  /* 0x000000001014794e */ /* 0x000fee0000000000 */
[----:B----4-:R-:W-:Y:S05]  /*6b20*/  CALL.ABS.NOINC R14 ;  /* 0x000000000e007343 */ /* 0x010fea0003c00000 */
.L_x_103:
[----:B------:R-:W-:Y:S05]  /*6b30*/  WARPSYNC.ALL ;  /* 0x0000000000007948 */ /* 0x000fea0003800000 */
[C---:B------:R-:W-:Y:S01]  /*6b40*/  R2UR UR4, R17.reuse ;  /* 0x00000000110472ca */ /* 0x040fe200000e0000 */
[----:B------:R-:W-:Y:S05]  /*6b50*/  VIADD R0, R17, 0x20 ;  /* 0x0000002011007836 */ /* 0x000fea0000000000 */
[----:B------:R-:W-:Y:S04]  /*6b60*/  SHF.R.U32.HI R0, RZ, 0x15, R0 ;  /* 0x00000015ff007819 */ /* 0x000fe80000011600 */
[----:B------:R-:W-:Y:S03]  /*6b70*/  LOP3.LUT P0, RZ, R0, 0x3, R18, 0x48, !PT ;  /* 0x0000000300ff7812 */ /* 0x000fe60007804812 */
[----:B------:R-:W2:Y:S10]  /*6b80*/  LDTM.x32 R120, tmem[UR4] ;  /* 0x00000004007879ee */ /* 0x000eb400082c0000 */
[----:B--2---:R-:W-:Y:S05]  /*6b90*/  @!P0 BRA `(.L_x_104) ;  /* 0x0000000000408947 */ /* 0x004fea0003800000 */
        /* <DEDUP_REMOVED lines=16> */
.L_x_104:
[----:B------:R-:W-:Y:S05]  /*6ca0*/  WARPSYNC.ALL ;  /* 0x0000000000007948 */ /* 0x000fea0003800000 */
[C---:B------:R-:W-:Y:S01]  /*6cb0*/  R2UR UR4, R17.reuse ;  /* 0x00000000110472ca */ /* 0x040fe200000e0000 */
[----:B------:R-:W-:Y:S05]  /*6cc0*/  VIADD R0, R17, 0x40 ;  /* 0x0000004011007836 */ /* 0x000fea0000000000 */
[----:B------:R-:W-:Y:S04]  /*6cd0*/  SHF.R.U32.HI R0, RZ, 0x15, R0 ;  /* 0x00000015ff007819 */ /* 0x000fe80000011600 */
[----:B------:R-:W-:Y:S03]  /*6ce0*/  LOP3.LUT P0, RZ, R0, 0x3, R18, 0x48, !PT ;  /* 0x0000000300ff7812 */ /* 0x000fe60007804812 */
[----:B------:R-:W2:Y:S10]  /*6cf0*/  LDTM.x32 R88, tmem[UR4+0x20] ;  /* 0x00002004005879ee */ /* 0x000eb400082c0000 */
        /* <DEDUP_REMOVED lines=17> */
.L_x_105:
        /* <DEDUP_REMOVED lines=23> */
.L_x_106:
        /* <DEDUP_REMOVED lines=23> */
.L_x_107:
[----:B------:R-:W-:Y:S01]  /*70f0*/  LOP3.LUT P1, R16, R16, 0x60, RZ, 0xc0, !PT ;  /* 0x0000006010107812 */ /* 0x000fe2000782c0ff */
[----:B------:R-:W-:Y:S01]  /*7100*/  IMAD.U32 R0, RZ, RZ, UR46 ;  /* 0x0000002eff007e24 */ /* 0x000fe2000f8e00ff */
[----:B------:R-:W-:Y:S05]  /*7110*/  WARPSYNC.ALL ;  /* 0x0000000000007948 */ /* 0x000fea0003800000 */
[----:B------:R-:W-:Y:S01]  /*7120*/  LEA R0, R0, UR39, 0x3 ;  /* 0x0000002700007c11 */ /* 0x000fe2000f8e18ff */
[----:B------:R-:W2:Y:S03]  /*7130*/  LDL.LU R252, [R1+0x4] ;  /* 0x0000040001fc7983 */ /* 0x000ea60000300800 */
[----:B------:R-:W-:Y:S01]  /*7140*/  R2UR UR5, R0 ;  /* 0x00000000000572ca */ /* 0x000fe200000e0000 */
[--C-:B-1----:R-:W-:Y:S02]  /*7150*/  HADD2.F32 R6, -RZ, R160.reuse.H0_H0 ;  /* 0x200000a0ff067230 */ /* 0x102fe40000004100 */
[C---:B------:R-:W-:Y:S01]  /*7160*/  FMUL R0, R154.reuse, R120 ;  /* 0x000000789a007220 */ /* 0x040fe20000400000 */
[----:B------:R-:W-:Y:S01]  /*7170*/  HADD2.F32 R7, -RZ, R160.H1_H1 ;  /* 0x300000a0ff077230 */ /* 0x000fe20000004100 */
[----:B------:R1:W-:Y:S01]  /*7180*/  STL [R1+0x5c], R2 ;  /* 0x00005c0201007387 */ /* 0x0003e20000100800 */
[C---:B------:R-:W-:Y:S01]  /*7190*/  FMUL R3, R154.reuse, R121 ;  /* 0x000000799a037220 */ /* 0x040fe20000400000 */
[--C-:B------:R-:W-:Y:S02]  /*71a0*/  HADD2.F32 R8, -RZ, R161.reuse.H0_H0 ;  /* 0x200000a1ff087230 */ /* 0x100fe40000004100 */
[C---:B------:R-:W-:Y:S01]  /*71b0*/  FMUL R4, R154.reuse, R122 ;  /* 0x0000007a9a047220 */ /* 0x040fe20000400000 */
[----:B------:R-:W-:Y:S02]  /*71c0*/  HADD2.F32 R9, -RZ, R161.H1_H1 ;  /* 0x300000a1ff097230 */ /* 0x000fe40000004100 */
[C---:B------:R-:W-:Y:S01]  /*71d0*/  FMUL R5, R154.reuse, R123 ;  /* 0x0000007b9a057220 */ /* 0x040fe20000400000 */
[C---:B------:R-:W-:Y:S01]  /*71e0*/  FMUL R14, R154.reuse, R140 ;  /* 0x0000008c9a0e7220 */ /* 0x040fe20000400000 */
[C---:B------:R-:W-:Y:S01]  /*71f0*/  FMUL R15, R154.reuse, R141 ;  /* 0x0000008d9a0f7220 */ /* 0x040fe20000400000 */
[----:B------:R-:W-:Y:S01]  /*7200*/  R2UR UR4, R17 ;  /* 0x00000000110472ca */ /* 0x000fe200000e0000 */
[C---:B------:R-:W-:Y:S01]  /*7210*/  FMUL R17, R154.reuse, R143 ;  /* 0x0000008f9a117220 */ /* 0x040fe20000400000 */
[C---:B------:R-:W-:Y:S01]  /*7220*/  FMUL R18, R154.reuse, R144 ;  /* 0x000000909a127220 */ /* 0x040fe20000400000 */
[C---:B------:R-:W-:Y:S01]  /*7230*/  FMUL R19, R154.reuse, R145 ;  /* 0x000000919a137220 */ /* 0x040fe20000400000 */
[--C-:B------:R-:W-:Y:S02]  /*7240*/  HADD2.F32 R10, -RZ, R162.reuse.H0_H0 ;  /* 0x200000a2ff0a7230 */ /* 0x100fe40000004100 */
[C---:B------:R-:W-:Y:S01]  /*7250*/  FMUL R20, R154.reuse, R146 ;  /* 0x000000929a147220 */ /* 0x040fe20000400000 */
[C---:B------:R-:W-:Y:S01]  /*7260*/  FMUL R21, R154.reuse, R147 ;  /* 0x000000939a157220 */ /* 0x040fe20000400000 */
[----:B------:R-:W-:Y:S02]  /*7270*/  HADD2.F32 R11, -RZ, R162.H1_H1 ;  /* 0x300000a2ff0b7230 */ /* 0x000fe40000004100 */
[C---:B------:R-:W-:Y:S01]  /*7280*/  FMUL R22, R154.reuse, R148 ;  /* 0x000000949a167220 */ /* 0x040fe20000400000 */
[C---:B------:R-:W-:Y:S01]  /*7290*/  FMUL R23, R154.reuse, R149 ;  /* 0x000000959a177220 */ /* 0x040fe20000400000 */
[--C-:B------:R-:W-:Y:S02]  /*72a0*/  HADD2.F32 R12, -RZ, R163.reuse.H0_H0 ;  /* 0x200000a3ff0c7230 */ /* 0x100fe40000004100 */
[C---:B------:R-:W-:Y:S01]  /*72b0*/  FMUL R152, R154.reuse, R150 ;  /* 0x000000969a987220 */ /* 0x040fe20000400000 */
[C---:B------:R-:W-:Y:S01]  /*72c0*/  FMUL R153, R154.reuse, R151 ;  /* 0x000000979a997220 */ /* 0x040fe20000400000 */
[----:B------:R-:W-:Y:S02]  /*72d0*/  HADD2.F32 R13, -RZ, R163.H1_H1 ;  /* 0x300000a3ff0d7230 */ /* 0x000fe40000004100 */
[C---:B------:R-:W-:Y:S01]  /*72e0*/  FFMA R0, R157.reuse, R6, R0 ;  /* 0x000000069d007223 */ /* 0x040fe20000000000 */
[C---:B------:R-:W-:Y:S01]  /*72f0*/  FMUL R6, R154.reuse, R124 ;  /* 0x0000007c9a067220 */ /* 0x040fe20000400000 */
[--C-:B------:R-:W-:Y:S01]  /*7300*/  HADD2.F32 R156, -RZ, R164.reuse.H0_H0 ;  /* 0x200000a4ff9c7230 */ /* 0x100fe20000004100 */
[----:B-1----:R-:W3:Y:S01]  /*7310*/  LDL.LU R2, [R1+0x1c] ;  /* 0x00001c0001027983 */ /* 0x002ee20000300800 */
[C---:B------:R-:W-:Y:S01]  /*7320*/  FFMA R3, R157.reuse, R7, R3 ;  /* 0x000000079d037223 */ /* 0x040fe20000000003 */
[C---:B------:R-:W-:Y:S01]  /*7330*/  FMUL R7, R154.reuse, R125 ;  /* 0x0000007d9a077220 */ /* 0x040fe20000400000 */
[----:B------:R-:W-:Y:S02]  /*7340*/  HADD2.F32 R158, -RZ, R164.H1_H1 ;  /* 0x300000a4ff9e7230 */ /* 0x000fe40000004100 */
[----:B------:R-:W-:Y:S01]  /*7350*/  FFMA R4, R157, R8, R4 ;  /* 0x000000089d047223 */ /* 0x000fe20000000004 */
[C---:B------:R-:W-:Y:S01]  /*7360*/  FMUL R8, R154.reuse, R126 ;  /* 0x0000007e9a087220 */ /* 0x040fe20000400000 */
[--C-:B------:R-:W-:Y:S01]  /*7370*/  HADD2.F32 R159, -RZ, R165.reuse.H0_H0 ;  /* 0x200000a5ff9f7230 */ /* 0x100fe20000004100 */
[----:B------:R-:W-:Y:S01]  /*7380*/  F2FP.F16.F32.PACK_AB R176, R3, R0 ;  /* 0x0000000003b0723e */ /* 0x000fe200000000ff */
[C---:B------:R-:W-:Y:S01]  /*7390*/  FMUL R0, R154.reuse, R128 ;  /* 0x000000809a007220 */ /* 0x040fe20000400000 */
[C---:B------:R-:W-:Y:S01]  /*73a0*/  FMUL R3, R154.reuse, R129 ;  /* 0x000000819a037220 */ /* 0x040fe20000400000 */
[----:B------:R-:W-:Y:S02]  /*73b0*/  HADD2.F32 R160, -RZ, R165.H1_H1 ;  /* 0x300000a5ffa07230 */ /* 0x000fe40000004100 */
[C---:B------:R-:W-:Y:S01]  /*73c0*/  FFMA R5, R157.reuse, R9, R5 ;  /* 0x000000099d057223 */ /* 0x040fe20000000005 */
[C---:B------:R-:W-:Y:S01]  /*73d0*/  FMUL R9, R154.reuse, R127 ;  /* 0x0000007f9a097220 */ /* 0x040fe20000400000 */
[--C-:B------:R-:W-:Y:S02]  /*73e0*/  HADD2.F32 R161, -RZ, R166.reuse.H0_H0 ;  /* 0x200000a6ffa17230 */ /* 0x100fe40000004100 */
[----:B------:R-:W-:Y:S01]  /*73f0*/  FFMA R6, R157, R10, R6 ;  /* 0x0000000a9d067223 */ /* 0x000fe20000000006 */
[C---:B------:R-:W-:Y:S01]  /*7400*/  FMUL R10, R154.reuse, R136 ;  /* 0x000000889a0a7220 */ /* 0x040fe20000400000 */
[----:B------:R-:W-:Y:S01]  /*7410*/  HADD2.F32 R162, -RZ, R166.H1_H1 ;  /* 0x300000a6ffa27230 */ /* 0x000fe20000004100 */
[----:B------:R-:W-:Y:S01]  /*7420*/  F2FP.F16.F32.PACK_AB R177, R5, R4 ;  /* 0x0000000405b1723e */ /* 0x000fe200000000ff */
[C---:B------:R-:W-:Y:S01]  /*7430*/  FMUL R4, R154.reuse, R130 ;  /* 0x000000829a047220 */ /* 0x040fe20000400000 */
[C---:B------:R-:W-:Y:S01]  /*7440*/  FMUL R5, R154.reuse, R131 ;  /* 0x000000839a057220 */ /* 0x040fe20000400000 */
[--C-:B------:R-:W-:Y:S02]  /*7450*/  HADD2.F32 R163, -RZ, R167.reuse.H0_H0 ;  /* 0x200000a7ffa37230 */ /* 0x100fe40000004100 */
        /* <DEDUP_REMOVED lines=13> */
[C---:B------:R-:W-:Y:S01]  /*7530*/  FFMA R0, R157.reuse, R156, R0 ;  /* 0x0000009c9d007223 */ /* 0x040fe20000000000 */
[----:B------:R-:W-:Y:S01]  /*7540*/  FFMA R3, R157, R158, R3 ;  /* 0x0000009e9d037223 */ /* 0x000fe20000000003 */
[----:B------:R-:W-:Y:S01]  /*7550*/  HADD2.F32 R168, -RZ, R173.H1_H1 ;  /* 0x300000adffa87230 */ /* 0x000fe20000004100 */
[----:B------:R-:W-:Y:S01]  /*7560*/  F2FP.F16.F32.PACK_AB R179, R9, R8 ;  /* 0x0000000809b3723e */ /* 0x000fe200000000ff */
[C---:B------:R-:W-:Y:S01]  /*7570*/  FMUL R8, R154.reuse, R134 ;  /* 0x000000869a087220 */ /* 0x040fe20000400000 */
[----:B------:R-:W-:Y:S01]  /*7580*/  FMUL R9, R154, R135 ;  /* 0x000000879a097220 */ /* 0x000fe20000400000 */
[--C-:B------:R-:W-:Y:S01]  /*7590*/  HADD2.F32 R169, -RZ, R174.reuse.H0_H0 ;  /* 0x200000aeffa97230 */ /* 0x100fe20000004100 */
[----:B------:R-:W-:Y:S01]  /*75a0*/  F2FP.F16.F32.PACK_AB R200, R3, R0 ;  /* 0x0000000003c8723e */ /* 0x000fe200000000ff */
[C---:B------:R-:W-:Y:S01]  /*75b0*/  FFMA R4, R157.reuse, R159, R4 ;  /* 0x0000009f9d047223 */ /* 0x040fe20000000004 */
[C---:B------:R-:W-:Y:S01]  /*75c0*/  FFMA R5, R157.reuse, R160, R5 ;  /* 0x000000a09d057223 */ /* 0x040fe20000000005 */
[----:B------:R-:W-:Y:S02]  /*75d0*/  HADD2.F32 R170, -RZ, R174.H1_H1 ;  /* 0x300000aeffaa7230 */ /* 0x000fe40000004100 */
[C---:B------:R-:W-:Y:S01]  /*75e0*/  FFMA R6, R157.reuse, R161, R6 ;  /* 0x000000a19d067223 */ /* 0x040fe20000000006 */
[----:B------:R-:W-:Y:S01]  /*75f0*/  FFMA R7, R157, R162, R7 ;  /* 0x000000a29d077223 */ /* 0x000fe20000000007 */
[--C-:B------:R-:W-:Y:S01]  /*7600*/  HADD2.F32 R171, -RZ, R175.reuse.H0_H0 ;  /* 0x200000afffab7230 */ /* 0x100fe20000004100 */
[----:B------:R-:W-:Y:S01]  /*7610*/  F2FP.F16.F32.PACK_AB R201, R5, R4 ;  /* 0x0000000405c9723e */ /* 0x000fe200000000ff */
[C---:B------:R-:W-:Y:S01]  /*7620*/  FFMA R8, R157.reuse, R163, R8 ;  /* 0x000000a39d087223 */ /* 0x040fe20000000008 */
[----:B------:R-:W-:Y:S01]  /*7630*/  FFMA R9, R157, R164, R9 ;  /* 0x000000a49d097223 */ /* 0x000fe20000000009 */
[----:B------:R-:W-:Y:S01]  /*7640*/  HADD2.F32 R172, -RZ, R175.H1_H1 ;  /* 0x300000afffac7230 */ /* 0x000fe20000004100 */
[----:B------:R-:W-:Y:S01]  /*7650*/  F2FP.F16.F32.PACK_AB R202, R7, R6 ;  /* 0x0000000607ca723e */ /* 0x000fe200000000ff */
[C---:B------:R-:W-:Y:S01]  /*7660*/  FFMA R10, R157.reuse, R165, R10 ;  /* 0x000000a59d0a7223 */ /* 0x040fe2000000000a */
[----:B------:R-:W-:Y:S01]  /*7670*/  FFMA R11, R157, R166, R11 ;  /* 0x000000a69d0b7223 */ /* 0x000fe2000000000b */
[--C-:B------:R-:W-:Y:S01]  /*7680*/  HADD2.F32 R173, -RZ, R180.reuse.H0_H0 ;  /* 0x200000b4ffad7230 */ /* 0x100fe20000004100 */
[----:B------:R-:W-:Y:S01]  /*7690*/  F2FP.F16.F32.PACK_AB R203, R9, R8 ;  /* 0x0000000809cb723e */ /* 0x000fe200000000ff */
[C---:B------:R-:W-:Y:S01]  /*76a0*/  FFMA R12, R157.reuse, R167, R12 ;  /* 0x000000a79d0c7223 */ /* 0x040fe2000000000c */
[C---:B------:R-:W-:Y:S01]  /*76b0*/  FFMA R13, R157.reuse, R168, R13 ;  /* 0x000000a89d0d7223 */ /* 0x040fe2000000000d */
[----:B------:R-:W-:Y:S02]  /*76c0*/  HADD2.F32 R174, -RZ, R180.H1_H1 ;  /* 0x300000b4ffae7230 */ /* 0x000fe40000004100 */
[C---:B------:R-:W-:Y:S01]  /*76d0*/  FFMA R14, R157.reuse, R169, R14 ;  /* 0x000000a99d0e7223 */ /* 0x040fe2000000000e */
[C---:B------:R-:W-:Y:S01]  /*76e0*/  FFMA R15, R157.reuse, R170, R15 ;  /* 0x000000aa9d0f7223 */ /* 0x040fe2000000000f */
[----:B------:R-:W-:Y:S01]  /*76f0*/  HADD2.F32 R175, -RZ, R181.H0_H0 ;  /* 0x200000b5ffaf7230 */ /* 0x000fe20000004100 */
[----:B------:R-:W-:Y:S01]  /*7700*/  ISETP.NE.AND P0, PT, R16, RZ, PT ;  /* 0x000000ff1000720c */ /* 0x000fe20003f05270 */
[C---:B------:R-:W-:Y:S01]  /*7710*/  FMUL R16, R154.reuse, R142 ;  /* 0x0000008e9a107220 */ /* 0x040fe20000400000 */
[C---:B------:R-:W-:Y:S01]  /*7720*/  FMUL R0, R154.reuse, R88 ;  /* 0x000000589a007220 */ /* 0x040fe20000400000 */
[----:B------:R-:W-:Y:S01]  /*7730*/  HADD2.F32 R180, -RZ, R183.H1_H1 ;  /* 0x300000b7ffb47230 */ /* 0x000fe20000004100 */
[----:B------:R-:W1:Y:S01]  /*7740*/  LDTM.x32 R120, tmem[UR4+0x80] ;  /* 0x00008004007879ee */ /* 0x000e6200082c0000 */
[----:B------:R-:W-:Y:S01]  /*7750*/  NOP ;  /* 0x0000000000007918 */ /* 0x000fe20000000000 */
[C---:B------:R-:W-:Y:S01]  /*7760*/  FFMA R16, R157.reuse, R171, R16 ;  /* 0x000000ab9d107223 */ /* 0x040fe20000000010 */
[C---:B------:R-:W-:Y:S01]  /*7770*/  FFMA R17, R157.reuse, R172, R17 ;  /* 0x000000ac9d117223 */ /* 0x040fe20000000011 */
[--C-:B------:R-:W-:Y:S02]  /*7780*/  HADD2.F32 R156, -RZ, R184.reuse.H0_H0 ;  /* 0x200000b8ff9c7230 */ /* 0x100fe40000004100 */
[C---:B------:R-:W-:Y:S01]  /*7790*/  FMUL R3, R154.reuse, R89 ;  /* 0x000000599a037220 */ /* 0x040fe20000400000 */
[C---:B------:R-:W-:Y:S01]  /*77a0*/  FFMA R18, R157.reuse, R173, R18 ;  /* 0x000000ad9d127223 */ /* 0x040fe20000000012 */
[----:B------:R-:W-:Y:S02]  /*77b0*/  HADD2.F32 R158, -RZ, R184.H1_H1 ;  /* 0x300000b8ff9e7230 */ /* 0x000fe40000004100 */
[C---:B------:R-:W-:Y:S01]  /*77c0*/  FFMA R19, R157.reuse, R174, R19 ;  /* 0x000000ae9d137223 */ /* 0x040fe20000000013 */
[----:B------:R-:W-:Y:S01]  /*77d0*/  FFMA R20, R157, R175, R20 ;  /* 0x000000af9d147223 */ /* 0x000fe20000000014 */
[----:B------:R-:W-:Y:S01]  /*77e0*/  HADD2.F32 R159, -RZ, R185.H0_H0 ;  /* 0x200000b9ff9f7230 */ /* 0x000fe20000004100 */
[----:B------:R-:W-:Y:S01]  /*77f0*/  UIADD3 UR5, UPT, UPT, UR5, 0x168, URZ ;  /* 0x0000016805057890 */ /* 0x000fe2000fffe0ff */
[C---:B------:R-:W-:Y:S01]  /*7800*/  FMUL R88, R154.reuse, R96 ;  /* 0x000000609a587220 */ /* 0x040fe20000400000 */
[C---:B------:R-:W-:Y:S01]  /*7810*/  FMUL R89, R154.reuse, R97 ;  /* 0x000000619a597220 */ /* 0x040fe20000400000 */
[----:B------:R-:W-:Y:S01]  /*7820*/  HADD2.F32 R184, -RZ, R187.H0_H0 ;  /* 0x200000bbffb87230 */ /* 0x000fe20000004100 */
[----:B------:R-:W-:Y:S01]  /*7830*/  UPRMT UR5, UR44, 0x654, UR5 ;  /* 0x000006542c057896 */ /* 0x000fe20008000005 */
[C---:B------:R-:W-:Y:S01]  /*7840*/  FMUL R96, R154.reuse, R104 ;  /* 0x000000689a607220 */ /* 0x040fe20000400000 */
[C---:B------:R-:W-:Y:S01]  /*7850*/  FMUL R104, R154.reuse, R112 ;  /* 0x000000709a687220 */ /* 0x040fe20000400000 */
[--C-:B------:R-:W-:Y:S01]  /*7860*/  HADD2.F32 R160, -RZ, R188.reuse.H0_H0 ;  /* 0x200000bcffa07230 */ /* 0x100fe20000004100 */
[----:B------:R-:W-:Y:S01]  /*7870*/  F2FP.F16.F32.PACK_AB R112, R11, R10 ;  /* 0x0000000a0b70723e */ /* 0x000fe200000000ff */
[C---:B------:R-:W-:Y:S01]  /*7880*/  FMUL R97, R154.reuse, R105 ;  /* 0x000000699a617220 */ /* 0x040fe20000400000 */
[C---:B------:R-:W-:Y:S01]  /*7890*/  FMUL R105, R154.reuse, R113 ;  /* 0x000000719a697220 */ /* 0x040fe20000400000 */
[----:B------:R-:W-:Y:S01]  /*78a0*/  HADD2.F32 R161, -RZ, R188.H1_H1 ;  /* 0x300000bcffa17230 */ /* 0x000fe20000004100 */
[----:B------:R-:W-:Y:S01]  /*78b0*/  F2FP.F16.F32.PACK_AB R113, R13, R12 ;  /* 0x0000000c0d71723e */ /* 0x000fe200000000ff */
[----:B-1----:R-:W-:Y:S01]  /*78c0*/  SYNCS.ARRIVE.TRANS64.RED.A1T0 RZ, [UR5], RZ ;  /* 0x000000ffffff79a7 */ /* 0x002fe20008100405 */
[----:B------:R1:W-:Y:S01]  /*78d0*/  STS.128 [R155+0x200], R176 ;  /* 0x000200b09b007388 */ /* 0x0003e20000000c00 */
[C---:B------:R-:W-:Y:S01]  /*78e0*/  FMUL R11, R154.reuse, R57 ;  /* 0x000000399a0b7220 */ /* 0x040fe20000400000 */
[C---:B------:R-:W-:Y:S01]  /*78f0*/  FMUL R12, R154.reuse, R58 ;  /* 0x0000003a9a0c7220 */ /* 0x040fe20000400000 */
[----:B------:R-:W-:Y:S02]  /*7900*/  HADD2.F32 R162, -RZ, R189.H0_H0 ;  /* 0x200000bdffa27230 */ /* 0x000fe40000004100 */
        /* <DEDUP_REMOVED lines=20> */
[--C-:B------:R-:W-:Y:S01]  /*7a50*/  HADD2.F32 R195, -RZ, R199.reuse.H0_H0 ;  /* 0x200000c7ffc37230 */ /* 0x100fe20000004100 */
[----:B------:R-:W-:Y:S01]  /*7a60*/  F2FP.F16.F32.PACK_AB R80, R19, R18 ;  /* 0x000000121350723e */ /* 0x000fe200000000ff */
[----:B------:R-:W-:Y:S02]  /*7a70*/  HADD2.F32 R196, -RZ, R199.H1_H1 ;  /* 0x300000c7ffc47230 */ /* 0x000fe40000004100 */
[C---:B------:R-:W-:Y:S01]  /*7a80*/  FMUL R18, R154.reuse, R24 ;  /* 0x000000189a127220 */ /* 0x040fe20000400000 */
[----:B------:R-:W-:Y:S02]  /*7a90*/  HADD2.F32 R198, -RZ, R204.H1_H1 ;  /* 0x300000ccffc67230 */ /* 0x000fe40000004100 */
[C---:B------:R-:W-:Y:S01]  /*7aa0*/  FMUL R19, R154.reuse, R25 ;  /* 0x000000199a137220 */ /* 0x040fe20000400000 */
[C---:B------:R-:W-:Y:S01]  /*7ab0*/  FMUL R6, R154.reuse, R92 ;  /* 0x0000005c9a067220 */ /* 0x040fe20000400000 */
[C---:B------:R-:W-:Y:S01]  /*7ac0*/  FMUL R92, R154.reuse, R100 ;  /* 0x000000649a5c7220 */ /* 0x040fe20000400000 */
[C---:B------:R-:W-:Y:S01]  /*7ad0*/  FMUL R100, R154.reuse, R108 ;  /* 0x0000006c9a647220 */ /* 0x040fe20000400000 */
[C---:B------:R-:W-:Y:S01]  /*7ae0*/  FMUL R108, R154.reuse, R116 ;  /* 0x000000749a6c7220 */ /* 0x040fe20000400000 */
[C---:B------:R-:W-:Y:S01]  /*7af0*/  FMUL R7, R154.reuse, R93 ;  /* 0x0000005d9a077220 */ /* 0x040fe20000400000 */
[----:B------:R-:W4:Y:S01]  /*7b00*/  LDL.LU R116, [R1+0x8] ;  /* 0x0000080001747983 */ /* 0x000f220000300800 */
[C---:B------:R-:W-:Y:S01]  /*7b10*/  FMUL R93, R154.reuse, R101 ;  /* 0x000000659a5d7220 */ /* 0x040fe20000400000 */
[C---:B------:R-:W-:Y:S01]  /*7b20*/  FMUL R101, R154.reuse, R109 ;  /* 0x0000006d9a657220 */ /* 0x040fe20000400000 */
[C---:B------:R-:W-:Y:S01]  /*7b30*/  FMUL R109, R154.reuse, R117 ;  /* 0x000000759a6d7220 */ /* 0x040fe20000400000 */
[C---:B------:R-:W-:Y:S01]  /*7b40*/  FMUL R8, R154.reuse, R94 ;  /* 0x0000005e9a087220 */ /* 0x040fe20000400000 */
[----:B------:R-:W2:Y:S01]  /*7b50*/  LDL.LU R117, [R1+0x58] ;  /* 0x0000580001757983 */ /* 0x000ea20000300800 */
[----:B-1----:R-:W-:Y:S02]  /*7b60*/  HADD2.F32 R176, -RZ, R181.H1_H1 ;  /* 0x300000b5ffb07230 */ /* 0x002fe40000004100 */
[C---:B------:R-:W-:Y:S01]  /*7b70*/  FMUL R94, R154.reuse, R102 ;  /* 0x000000669a5e7220 */ /* 0x040fe20000400000 */
[--C-:B------:R-:W-:Y:S02]  /*7b80*/  HADD2.F32 R177, -RZ, R182.reuse.H0_H0 ;  /* 0x200000b6ffb17230 */ /* 0x100fe40000004100 */
[C---:B------:R-:W-:Y:S01]  /*7b90*/  FMUL R102, R154.reuse, R110 ;  /* 0x0000006e9a667220 */ /* 0x040fe20000400000 */
[C---:B------:R-:W-:Y:S01]  /*7ba0*/  FMUL R110, R154.reuse, R118 ;  /* 0x000000769a6e7220 */ /* 0x040fe20000400000 */
[C---:B------:R-:W-:Y:S01]  /*7bb0*/  FMUL R4, R154.reuse, R90 ;  /* 0x0000005a9a047220 */ /* 0x040fe20000400000 */
[----:B------:R-:W3:Y:S01]  /*7bc0*/  LDL.LU R118, [R1+0x24] ;  /* 0x0000240001767983 */ /* 0x000ee20000300800 */
[----:B------:R-:W-:Y:S02]  /*7bd0*/  HADD2.F32 R178, -RZ, R182.H1_H1 ;  /* 0x300000b6ffb27230 */ /* 0x000fe40000004100 */
[C---:B------:R-:W-:Y:S01]  /*7be0*/  FMUL R90, R154.reuse, R98 ;  /* 0x000000629a5a7220 */ /* 0x040fe20000400000 */
[----:B------:R-:W-:Y:S02]  /*7bf0*/  HADD2.F32 R179, -RZ, R183.H0_H0 ;  /* 0x200000b7ffb37230 */ /* 0x000fe40000004100 */
[C---:B------:R-:W-:Y:S01]  /*7c00*/  FMUL R9, R154.reuse, R95 ;  /* 0x0000005f9a097220 */ /* 0x040fe20000400000 */
[C---:B------:R-:W-:Y:S01]  /*7c10*/  FMUL R95, R154.reuse, R103 ;  /* 0x000000679a5f7220 */ /* 0x040fe20000400000 */
[C---:B------:R-:W-:Y:S01]  /*7c20*/  FMUL R98, R154.reuse, R106 ;  /* 0x0000006a9a627220 */ /* 0x040fe20000400000 */
[C---:B------:R-:W-:Y:S01]  /*7c30*/  FMUL R103, R154.reuse, R111 ;  /* 0x0000006f9a677220 */ /* 0x040fe20000400000 */
[C---:B------:R-:W-:Y:S01]  /*7c40*/  FMUL R106, R154.reuse, R114 ;  /* 0x000000729a6a7220 */ /* 0x040fe20000400000 */
[C---:B------:R-:W-:Y:S01]  /*7c50*/  FMUL R111, R154.reuse, R119 ;  /* 0x000000779a6f7220 */ /* 0x040fe20000400000 */
[----:B------:R-:W-:Y:S01]  /*7c60*/  F2FP.F16.F32.PACK_AB R114, R15, R14 ;  /* 0x0000000e0f72723e */ /* 0x000fe200000000ff */
[----:B------:R-:W4:Y:S01]  /*7c70*/  LDL.LU R119, [R1+0x18] ;  /* 0x0000180001777983 */ /* 0x000f220000300800 */
[----:B------:R-:W-:Y:S02]  /*7c80*/  HADD2.F32 R181, -RZ, R185.H1_H1 ;  /* 0x300000b9ffb57230 */ /* 0x000fe40000004100 */
[C---:B------:R-:W-:Y:S01]  /*7c90*/  FMUL R14, R154.reuse, R60 ;  /* 0x0000003c9a0e7220 */ /* 0x040fe20000400000 */
[--C-:B------:R-:W-:Y:S02]  /*7ca0*/  HADD2.F32 R182, -RZ, R186.reuse.H0_H0 ;  /* 0x200000baffb67230 */ /* 0x100fe40000004100 */
[C---:B------:R-:W-:Y:S01]  /*7cb0*/  FMUL R60, R154.reuse, R68 ;  /* 0x000000449a3c7220 */ /* 0x040fe20000400000 */
[C---:B------:R-:W-:Y:S01]  /*7cc0*/  FMUL R68, R154.reuse, R76 ;  /* 0x0000004c9a447220 */ /* 0x040fe20000400000 */
[C---:B------:R-:W-:Y:S01]  /*7cd0*/  FMUL R76, R154.reuse, R84 ;  /* 0x000000549a4c7220 */ /* 0x040fe20000400000 */
[C---:B------:R-:W-:Y:S01]  /*7ce0*/  FMUL R5, R154.reuse, R91 ;  /* 0x0000005b9a057220 */ /* 0x040fe20000400000 */
[----:B------:R-:W3:Y:S01]  /*7cf0*/  LDL.LU R84, [R1] ;  /* 0x0000000001547983 */ /* 0x000ee20000300800 */
        /* <DEDUP_REMOVED lines=8> */
[----:B------:R-:W-:Y:S01]  /*7d80*/  F2FP.F16.F32.PACK_AB R115, R17, R16 ;  /* 0x000000101173723e */ /* 0x000fe200000000ff */
        /* <DEDUP_REMOVED lines=8> */
[----:B------:R-:W-:Y:S01]  /*7e10*/  FFMA R21, R157, R176, R21 ;  /* 0x000000b09d157223 */ /* 0x000fe20000000015 */
[----:B------:R-:W3:Y:S01]  /*7e20*/  LDL.LU R86, [R1+0x54] ;  /* 0x0000540001567983 */ /* 0x000ee20000300800 */
[--C-:B------:R-:W-:Y:S02]  /*7e30*/  HADD2.F32 R189, -RZ, R191.reuse.H0_H0 ;  /* 0x200000bfffbd7230 */ /* 0x100fe40000004100 */
[C---:B------:R-:W-:Y:S01]  /*7e40*/  FMUL R17, R154.reuse, R63 ;  /* 0x0000003f9a117220 */ /* 0x040fe20000400000 */
[----:B------:R-:W-:Y:S02]  /*7e50*/  HADD2.F32 R190, -RZ, R191.H1_H1 ;  /* 0x300000bfffbe7230 */ /* 0x000fe40000004100 */
[C---:B------:R-:W-:Y:S01]  /*7e60*/  FMUL R63, R154.reuse, R71 ;  /* 0x000000479a3f7220 */ /* 0x040fe20000400000 */
[C---:B------:R-:W-:Y:S01]  /*7e70*/  FMUL R71, R154.reuse, R79 ;  /* 0x0000004f9a477220 */ /* 0x040fe20000400000 */
[C---:B------:R-:W-:Y:S01]  /*7e80*/  FMUL R79, R154.reuse, R87 ;  /* 0x000000579a4f7220 */ /* 0x040fe20000400000 */
[----:B------:R-:W-:Y:S01]  /*7e90*/  F2FP.F16.F32.PACK_AB R81, R21, R20 ;  /* 0x000000141551723e */ /* 0x000fe200000000ff */
[----:B------:R-:W3:Y:S01]  /*7ea0*/  LDL.LU R87, [R1+0x50] ;  /* 0x0000500001577983 */ /* 0x000ee20000300800 */
[----:B------:R-:W-:Y:S02]  /*7eb0*/  HADD2.F32 R191, -RZ, R197.H0_H0 ;  /* 0x200000c5ffbf7230 */ /* 0x000fe40000004100 */
[C---:B------:R-:W-:Y:S01]  /*7ec0*/  FFMA R22, R157.reuse, R177, R22 ;  /* 0x000000b19d167223 */ /* 0x040fe20000000016 */
[----:B------:R-:W-:Y:S02]  /*7ed0*/  HADD2.F32 R197, -RZ, R204.H0_H0 ;  /* 0x200000ccffc57230 */ /* 0x000fe40000004100 */
[C---:B------:R-:W-:Y:S01]  /*7ee0*/  FFMA R23, R157.reuse, R178, R23 ;  /* 0x000000b29d177223 */ /* 0x040fe20000000017 */
[C---:B------:R-:W-:Y:S01]  /*7ef0*/  FFMA R152, R157.reuse, R179, R152 ;  /* 0x000000b39d987223 */ /* 0x040fe20000000098 */
[C---:B------:R-:W-:Y:S01]  /*7f00*/  FFMA R153, R157.reuse, R180, R153 ;  /* 0x000000b49d997223 */ /* 0x040fe20000000099 */
[C---:B------:R-:W-:Y:S01]  /*7f10*/  FFMA R0, R157.reuse, R156, R0 ;  /* 0x0000009c9d007223 */ /* 0x040fe20000000000 */
[----:B------:R-:W-:Y:S01]  /*7f20*/  FFMA R3, R157, R158, R3 ;  /* 0x0000009e9d037223 */ /* 0x000fe20000000003 */
[----:B------:R-:W-:Y:S01]  /*7f30*/  F2FP.F16.F32.PACK_AB R82, R23, R22 ;  /* 0x000000161752723e */ /* 0x000fe200000000ff */
[C---:B------:R-:W-:Y:S01]  /*7f40*/  FMUL R22, R154.reuse, R28 ;  /* 0x0000001c9a167220 */ /* 0x040fe20000400000 */
[----:B------:R-:W-:Y:S01]  /*7f50*/  F2FP.F16.F32.PACK_AB R83, R153, R152 ;  /* 0x000000989953723e */ /* 0x000fe200000000ff */
[C---:B------:R-:W-:Y:S01]  /*7f60*/  FMUL R28, R154.reuse, R34 ;  /* 0x000000229a1c7220 */ /* 0x040fe20000400000 */
        /* <DEDUP_REMOVED lines=13> */
[----:B------:R-:W-:Y:S02]  /*8040*/  HADD2.F32 R199, -RZ, R205.H0_H0 ;  /* 0x200000cdffc77230 */ /* 0x000fe40000004100 */
[C---:B------:R-:W-:Y:S01]  /*8050*/  FMUL R24, R154.reuse, R30 ;  /* 0x0000001e9a187220 */ /* 0x040fe20000400000 */
[----:B------:R-:W-:Y:S02]  /*8060*/  HADD2.F32 R204, -RZ, R207.H1_H1 ;  /* 0x300000cfffcc7230 */ /* 0x000fe40000004100 */
[C---:B------:R-:W-:Y:S01]  /*8070*/  FMUL R25, R154.reuse, R31 ;  /* 0x0000001f9a197220 */ /* 0x040fe20000400000 */
[--C-:B------:R-:W-:Y:S02]  /*8080*/  HADD2.F32 R165, -RZ, R208.reuse.H0_H0 ;  /* 0x200000d0ffa57230 */ /* 0x100fe40000004100 */
[C---:B------:R-:W-:Y:S01]  /*8090*/  FMUL R30, R154.reuse, R36 ;  /* 0x000000249a1e7220 */ /* 0x040fe20000400000 */
[----:B------:R-:W-:Y:S02]  /*80a0*/  HADD2.F32 R166, -RZ, R208.H1_H1 ;  /* 0x300000d0ffa67230 */ /* 0x000fe40000004100 */
[C---:B------:R-:W-:Y:S01]  /*80b0*/  FMUL R31, R154.reuse, R37 ;  /* 0x000000259a1f7220 */ /* 0x040fe20000400000 */
[----:B------:R-:W-:Y:S02]  /*80c0*/  HADD2.F32 R167, -RZ, R209.H0_H0 ;  /* 0x200000d1ffa77230 */ /* 0x000fe40000004100 */
[C---:B------:R-:W-:Y:S01]  /*80d0*/  FMUL R36, R154.reuse, R42 ;  /* 0x0000002a9a247220 */ /* 0x040fe20000400000 */
[----:B------:R-:W-:Y:S02]  /*80e0*/  HADD2.F32 R208, -RZ, R211.H0_H0 ;  /* 0x200000d3ffd07230 */ /* 0x000fe40000004100 */
[C---:B------:R-:W-:Y:S01]  /*80f0*/  FMUL R37, R154.reuse, R43 ;  /* 0x0000002b9a257220 */ /* 0x040fe20000400000 */
[--C-:B------:R-:W-:Y:S02]  /*8100*/  HADD2.F32 R168, -RZ, R212.reuse.H0_H0 ;  /* 0x200000d4ffa87230 */ /* 0x100fe40000004100 */
[C---:B------:R-:W-:Y:S01]  /*8110*/  FMUL R42, R154.reuse, R48 ;  /* 0x000000309a2a7220 */ /* 0x040fe20000400000 */
[----:B------:R-:W-:Y:S02]  /*8120*/  HADD2.F32 R169, -RZ, R212.H1_H1 ;  /* 0x300000d4ffa97230 */ /* 0x000fe40000004100 */
        /* <DEDUP_REMOVED lines=9> */
[----:B------:R-:W-:Y:S02]  /*81c0*/  HADD2.F32 R216, -RZ, R221.H1_H1 ;  /* 0x300000ddffd87230 */ /* 0x000fe40000004100 */
[C---:B------:R-:W-:Y:S01]  /*81d0*/  FMUL R35, R154.reuse, R41 ;  /* 0x000000299a237220 */ /* 0x040fe20000400000 */
[--C-:B------:R-:W-:Y:S02]  /*81e0*/  HADD2.F32 R217, -RZ, R222.reuse.H0_H0 ;  /* 0x200000deffd97230 */ /* 0x100fe40000004100 */
[C---:B------:R-:W-:Y:S01]  /*81f0*/  FMUL R41, R154.reuse, R47 ;  /* 0x0000002f9a297220 */ /* 0x040fe20000400000 */
[----:B------:R-:W-:Y:S02]  /*8200*/  HADD2.F32 R218, -RZ, R222.H1_H1 ;  /* 0x300000deffda7230 */ /* 0x000fe40000004100 */
[C---:B------:R-:W-:Y:S01]  /*8210*/  FMUL R47, R154.reuse, R53 ;  /* 0x000000359a2f7220 */ /* 0x040fe20000400000 */
[--C-:B------:R-:W-:Y:S02]  /*8220*/  HADD2.F32 R219, -RZ, R223.reuse.H0_H0 ;  /* 0x200000dfffdb7230 */ /* 0x100fe40000004100 */
[C---:B------:R-:W-:Y:S01]  /*8230*/  FFMA R4, R157.reuse, R159, R4 ;  /* 0x0000009f9d047223 */ /* 0x040fe20000000004 */
        /* <DEDUP_REMOVED lines=10> */
[----:B------:R-:W-:Y:S01]  /*82e0*/  FFMA R93, R157, R188, R93 ;  /* 0x000000bc9d5d7223 */ /* 0x000fe2000000005d */
[----:B------:R-:W-:Y:S01]  /*82f0*/  F2FP.F16.F32.PACK_AB R88, R89, R88 ;  /* 0x000000585958723e */ /* 0x000fe200000000ff */
[----:B------:R-:W-:Y:S01]  /*8300*/  FFMA R94, R157, R189, R94 ;  /* 0x000000bd9d5e7223 */ /* 0x000fe2000000005e */
[----:B------:R-:W-:Y:S01]  /*8310*/  F2FP.F16.F32.PACK_AB R89, R91, R90 ;  /* 0x0000005a5b59723e */ /* 0x000fe200000000ff */
[----:B------:R-:W-:Y:S01]  /*8320*/  FFMA R95, R157, R190, R95 ;  /* 0x000000be9d5f7223 */ /* 0x000fe2000000005f */
[----:B------:R-:W-:Y:S01]  /*8330*/  F2FP.F16.F32.PACK_AB R90, R93, R92 ;  /* 0x0000005c5d5a723e */ /* 0x000fe200000000ff */
[C---:B------:R-:W-:Y:S01]  /*8340*/  FFMA R96, R157.reuse, R163, R96 ;  /* 0x000000a39d607223 */ /* 0x040fe20000000060 */
[C---:B------:R-:W-:Y:S01]  /*8350*/  FFMA R97, R157.reuse, R164, R97 ;  /* 0x000000a49d617223 */ /* 0x040fe20000000061 */
[----:B------:R-:W-:Y:S01]  /*8360*/  FFMA R98, R157, R191, R98 ;  /* 0x000000bf9d627223 */ /* 0x000fe20000000062 */
[----:B------:R-:W-:Y:S01]  /*8370*/  F2FP.F16.F32.PACK_AB R91, R95, R94 ;  /* 0x0000005e5f5b723e */ /* 0x000fe200000000ff */
        /* <DEDUP_REMOVED lines=12> */
[----:B------:R-:W-:Y:S01]  /*8440*/  HADD2.F32 R220, -RZ, R223.H1_H1 ;  /* 0x300000dfffdc7230 */ /* 0x000fe20000004100 */
[----:B------:R-:W-:Y:S01]  /*8450*/  F2FP.F16.F32.PACK_AB R4, R5, R4 ;  /* 0x000000040504723e */ /* 0x000fe200000000ff */
[----:B------:R-:W-:Y:S01]  /*8460*/  HADD2.F32 R222, -RZ, R228.H1_H1 ;  /* 0x300000e4ffde7230 */ /* 0x000fe20000004100 */
[----:B------:R-:W-:Y:S01]  /*8470*/  F2FP.F16.F32.PACK_AB R104, R105, R104 ;  /* 0x000000686968723e */ /* 0x000fe200000000ff */
[--C-:B------:R-:W-:Y:S01]  /*8480*/  HADD2.F32 R223, -RZ, R229.reuse.H0_H0 ;  /* 0x200000e5ffdf7230 */ /* 0x100fe20000004100 */
[----:B------:R-:W-:Y:S01]  /*8490*/  UMOV UR4, 0x400 ;  /* 0x0000040000047882 */ /* 0x000fe20000000000 */
[----:B------:R-:W-:Y:S01]  /*84a0*/  HADD2.F32 R224, -RZ, R229.H1_H1 ;  /* 0x300000e5ffe07230 */ /* 0x000fe20000004100 */
[----:B------:R-:W-:Y:S01]  /*84b0*/  UIADD3 UR13, UPT, UPT, UR45, 0x1, URZ ;  /* 0x000000012d0d7890 */ /* 0x000fe2000fffe0ff */
[--C-:B------:R-:W-:Y:S01]  /*84c0*/  HADD2.F32 R225, -RZ, R230.reuse.H0_H0 ;  /* 0x200000e6ffe17230 */ /* 0x100fe20000004100 */
[----:B------:R-:W-:Y:S01]  /*84d0*/  UIADD3 UR12, UPT, UPT, UR46, 0x1, URZ ;  /* 0x000000012e0c7890 */ /* 0x000fe2000fffe0ff */
[----:B------:R-:W-:Y:S01]  /*84e0*/  HADD2.F32 R226, -RZ, R230.H1_H1 ;  /* 0x300000e6ffe27230 */ /* 0x000fe20000004100 */
[----:B------:R-:W-:Y:S01]  /*84f0*/  ULEA UR4, UR44, UR4, 0x18 ;  /* 0x000000042c047291 */ /* 0x000fe2000f8ec0ff */
[----:B------:R-:W-:Y:S01]  /*8500*/  HADD2.F32 R227, -RZ, R231.H0_H0 ;  /* 0x200000e7ffe37230 */ /* 0x000fe20000004100 */
[----:B------:R-:W-:Y:S01]  /*8510*/  BSSY.RECONVERGENT B0, `(.L_x_108) ;  /* 0x0000171000007945 */ /* 0x000fe20003800200 */
[--C-:B------:R-:W-:Y:S02]  /*8520*/  HADD2.F32 R173, -RZ, R232.reuse.H0_H0 ;  /* 0x200000e8ffad7230 */ /* 0x100fe40000004100 */
[----:B------:R-:W-:Y:S02]  /*8530*/  HADD2.F32 R174, -RZ, R232.H1_H1 ;  /* 0x300000e8ffae7230 */ /* 0x000fe40000004100 */
[--C-:B------:R-:W-:Y:S02]  /*8540*/  HADD2.F32 R175, -RZ, R233.reuse.H0_H0 ;  /* 0x200000e9ffaf7230 */ /* 0x100fe40000004100 */
[----:B------:R-:W-:Y:S02]  /*8550*/  HADD2.F32 R229, -RZ, R233.H1_H1 ;  /* 0x300000e9ffe57230 */ /* 0x000fe40000004100 */
[----:B------:R-:W-:Y:S02]  /*8560*/  HADD2.F32 R230, -RZ, R234.H0_H0 ;  /* 0x200000eaffe67230 */ /* 0x000fe40000004100 */
[--C-:B------:R-:W-:Y:S02]  /*8570*/  HADD2.F32 R232, -RZ, R235.reuse.H0_H0 ;  /* 0x200000ebffe87230 */ /* 0x100fe40000004100 */
[----:B------:R-:W-:Y:S02]  /*8580*/  HADD2.F32 R233, -RZ, R235.H1_H1 ;  /* 0x300000ebffe97230 */ /* 0x000fe40000004100 */
[--C-:B------:R-:W-:Y:S02]  /*8590*/  HADD2.F32 R176, -RZ, R236.reuse.H0_H0 ;  /* 0x200000ecffb07230 */ /* 0x100fe40000004100 */
[----:B------:R-:W-:Y:S02]  /*85a0*/  HADD2.F32 R177, -RZ, R236.H1_H1 ;  /* 0x300000ecffb17230 */ /* 0x000fe40000004100 */
[----:B------:R-:W-:Y:S02]  /*85b0*/  HADD2.F32 R178, -RZ, R237.H0_H0 ;  /* 0x200000edffb27230 */ /* 0x000fe40000004100 */
[--C-:B------:R-:W-:Y:S02]  /*85c0*/  HADD2.F32 R235, -RZ, R238.reuse.H0_H0 ;  /* 0x200000eeffeb7230 */ /* 0x100fe40000004100 */
[----:B------:R-:W-:Y:S02]  /*85d0*/  HADD2.F32 R236, -RZ, R238.H1_H1 ;  /* 0x300000eeffec7230 */ /* 0x000fe40000004100 */
[----:B------:R-:W-:Y:S02]  /*85e0*/  HADD2.F32 R238, -RZ, R239.H1_H1 ;  /* 0x300000efffee7230 */ /* 0x000fe40000004100 */
[--C-:B------:R-:W-:Y:S02]  /*85f0*/  HADD2.F32 R179, -RZ, R244.reuse.H0_H0 ;  /* 0x200000f4ffb37230 */ /* 0x100fe40000004100 */
[----:B------:R-:W-:Y:S02]  /*8600*/  HADD2.F32 R180, -RZ, R244.H1_H1 ;  /* 0x300000f4ffb47230 */ /* 0x000fe40000004100 */
[----:B------:R-:W-:Y:S02]  /*8610*/  HADD2.F32 R240, -RZ, R245.H1_H1 ;  /* 0x300000f5fff07230 */ /* 0x000fe40000004100 */
[--C-:B------:R-:W-:Y:S02]  /*8620*/  HADD2.F32 R241, -RZ, R246.reuse.H0_H0 ;  /* 0x200000f6fff17230 */ /* 0x100fe40000004100 */
[----:B------:R-:W-:Y:S02]  /*8630*/  HADD2.F32 R242, -RZ, R246.H1_H1 ;  /* 0x300000f6fff27230 */ /* 0x000fe40000004100 */
[--C-:B------:R-:W-:Y:S02]  /*8640*/  HADD2.F32 R243, -RZ, R247.reuse.H0_H0 ;  /* 0x200000f7fff37230 */ /* 0x100fe40000004100 */
[----:B------:R-:W-:Y:S02]  /*8650*/  HADD2.F32 R244, -RZ, R247.H1_H1 ;  /* 0x300000f7fff47230 */ /* 0x000fe40000004100 */
[--C-:B------:R-:W-:Y:S02]  /*8660*/  HADD2.F32 R152, -RZ, R248.reuse.H0_H0 ;  /* 0x200000f8ff987230 */ /* 0x100fe40000004100 */
[----:B------:R-:W-:Y:S02]  /*8670*/  HADD2.F32 R153, -RZ, R248.H1_H1 ;  /* 0x300000f8ff997230 */ /* 0x000fe40000004100 */
[----:B------:R-:W-:Y:S02]  /*8680*/  HADD2.F32 R246, -RZ, R249.H1_H1 ;  /* 0x300000f9fff67230 */ /* 0x000fe40000004100 */
[--C-:B------:R-:W-:Y:S02]  /*8690*/  HADD2.F32 R247, -RZ, R250.reuse.H0_H0 ;  /* 0x200000fafff77230 */ /* 0x100fe40000004100 */
[----:B------:R-:W-:Y:S02]  /*86a0*/  HADD2.F32 R248, -RZ, R250.H1_H1 ;  /* 0x300000fafff87230 */ /* 0x000fe40000004100 */
[----:B------:R-:W-:Y:S01]  /*86b0*/  HADD2.F32 R250, -RZ, R251.H1_H1 ;  /* 0x300000fbfffa7230 */ /* 0x000fe20000004100 */
[----:B--2---:R1:W-:Y:S01]  /*86c0*/  STS.128 [R117+0x10], R200 ;  /* 0x000010c875007388 */ /* 0x0043e20000000c00 */
[C---:B------:R-:W-:Y:S01]  /*86d0*/  FMUL R5, R154.reuse, R123 ;  /* 0x0000007b9a057220 */ /* 0x040fe20000400000 */
[----:B------:R-:W-:Y:S02]  /*86e0*/  HADD2.F32 R159, -RZ, R252.H0_H0 ;  /* 0x200000fcff9f7230 */ /* 0x000fe40000004100 */
[--C-:B----4-:R-:W-:Y:S02]  /*86f0*/  HADD2.F32 R54, -RZ, R119.reuse.H0_H0 ;  /* 0x20000077ff367230 */ /* 0x110fe40000004100 */
[----:B------:R-:W-:Y:S01]  /*8700*/  HADD2.F32 R55, -RZ, R119.H1_H1 ;  /* 0x30000077ff377230 */ /* 0x000fe20000004100 */
[----:B------:R-:W-:Y:S02]  /*8710*/  F2FP.F16.F32.PACK_AB R119, R7, R6 ;  /* 0x000000060777723e */ /* 0x000fe400000000ff */
[----:B------:R-:W-:Y:S01]  /*8720*/  MOV R7, R4 ;  /* 0x0000000400077202 */ /* 0x000fe20000000f00 */
[C---:B------:R-:W-:Y:S01]  /*8730*/  FMUL R4, R154.reuse, R122 ;  /* 0x0000007a9a047220 */ /* 0x040fe20000400000 */
[--C-:B---3--:R-:W-:Y:S02]  /*8740*/  HADD2.F32 R156, -RZ, R84.reuse.H0_H0 ;  /* 0x20000054ff9c7230 */ /* 0x108fe40000004100 */
[----:B------:R-:W-:Y:S02]  /*8750*/  HADD2.F32 R158, -RZ, R84.H1_H1 ;  /* 0x30000054ff9e7230 */ /* 0x000fe40000004100 */
[----:B------:R-:W-:Y:S02]  /*8760*/  HADD2.F32 R84, -RZ, R116.H1_H1 ;  /* 0x30000074ff547230 */ /* 0x000fe40000004100 */
[----:B-1----:R-:W-:Y:S02]  /*8770*/  HADD2.F32 R200, -RZ, R205.H1_H1 ;  /* 0x300000cdffc87230 */ /* 0x002fe40000004100 */
[--C-:B------:R-:W-:Y:S02]  /*8780*/  HADD2.F32 R201, -RZ, R206.reuse.H0_H0 ;  /* 0x200000ceffc97230 */ /* 0x100fe40000004100 */
[----:B------:R-:W-:Y:S02]  /*8790*/  HADD2.F32 R202, -RZ, R206.H1_H1 ;  /* 0x300000ceffca7230 */ /* 0x000fe40000004100 */
[C---:B------:R-:W-:Y:S01]  /*87a0*/  FFMA R107, R157.reuse, R200, R107 ;  /* 0x000000c89d6b7223 */ /* 0x040fe2000000006b */
[----:B------:R-:W-:Y:S02]  /*87b0*/  HADD2.F32 R203, -RZ, R207.H0_H0 ;  /* 0x200000cfffcb7230 */ /* 0x000fe40000004100 */
[C---:B------:R-:W-:Y:S01]  /*87c0*/  FFMA R108, R157.reuse, R201, R108 ;  /* 0x000000c99d6c7223 */ /* 0x040fe2000000006c */
[----:B------:R-:W-:Y:S02]  /*87d0*/  HADD2.F32 R205, -RZ, R209.H1_H1 ;  /* 0x300000d1ffcd7230 */ /* 0x000fe40000004100 */
[----:B------:R-:W-:Y:S01]  /*87e0*/  FFMA R109, R157, R202, R109 ;  /* 0x000000ca9d6d7223 */ /* 0x000fe2000000006d */
[----:B------:R-:W-:Y:S01]  /*87f0*/  F2FP.F16.F32.PACK_AB R105, R107, R106 ;  /* 0x0000006a6b69723e */ /* 0x000fe200000000ff */
[C---:B------:R-:W-:Y:S01]  /*8800*/  FFMA R110, R157.reuse, R203, R110 ;  /* 0x000000cb9d6e7223 */ /* 0x040fe2000000006e */
[----:B------:R-:W-:Y:S01]  /*8810*/  FFMA R111, R157, R204, R111 ;  /* 0x000000cc9d6f7223 */ /* 0x000fe2000000006f */
[----:B------:R1:W-:Y:S01]  /*8820*/  STS.128 [R86+0x20], R112 ;  /* 0x0000207056007388 */ /* 0x0003e20000000c00 */
[----:B------:R-:W-:Y:S01]  /*8830*/  F2FP.F16.F32.PACK_AB R106, R109, R108 ;  /* 0x0000006c6d6a723e */ /* 0x000fe200000000ff */
[C---:B------:R-:W-:Y:S01]  /*8840*/  FFMA R10, R157.reuse, R165, R10 ;  /* 0x000000a59d0a7223 */ /* 0x040fe2000000000a */
[----:B------:R-:W-:Y:S01]  /*8850*/  FFMA R11, R157, R166, R11 ;  /* 0x000000a69d0b7223 */ /* 0x000fe2000000000b */
[----:B------:R-:W-:Y:S01]  /*8860*/  F2FP.F16.F32.PACK_AB R107, R111, R110 ;  /* 0x0000006e6f6b723e */ /* 0x000fe200000000ff */
[C---:B------:R-:W-:Y:S01]  /*8870*/  FFMA R12, R157.reuse, R167, R12 ;  /* 0x000000a79d0c7223 */ /* 0x040fe2000000000c */
[C---:B------:R-:W-:Y:S01]  /*8880*/  FFMA R13, R157.reuse, R205, R13 ;  /* 0x000000cd9d0d7223 */ /* 0x040fe2000000000d */
[----:B------:R-:W-:Y:S01]  /*8890*/  MOV R6, R86 ;  /* 0x0000005600067202 */ /* 0x000fe20000000f00 */
[----:B------:R2:W-:Y:S01]  /*88a0*/  STS.128 [R87+0x30], R80 ;  /* 0x0000305057007388 */ /* 0x0005e20000000c00 */
[----:B------:R-:W-:Y:S01]  /*88b0*/  MOV R122, R87 ;  /* 0x00000057007a7202 */ /* 0x000fe20000000f00 */
[--C-:B------:R-:W-:Y:S01]  /*88c0*/  HADD2.F32 R206, -RZ, R210.reuse.H0_H0 ;  /* 0x200000d2ffce7230 */ /* 0x100fe20000004100 */
[----:B------:R-:W-:Y:S01]  /*88d0*/  MOV R123, R6 ;  /* 0x00000006007b7202 */ /* 0x000fe20000000f00 */
[C---:B------:R-:W-:Y:S01]  /*88e0*/  FMUL R6, R154.reuse, R124 ;  /* 0x0000007c9a067220 */ /* 0x040fe20000400000 */
[----:B------:R-:W-:Y:S02]  /*88f0*/  HADD2.F32 R207, -RZ, R210.H1_H1 ;  /* 0x300000d2ffcf7230 */ /* 0x000fe40000004100 */
[C---:B------:R-:W-:Y:S01]  /*8900*/  FFMA R14, R157.reuse, R206, R14 ;  /* 0x000000ce9d0e7223 */ /* 0x040fe2000000000e */
[----:B------:R-:W-:Y:S02]  /*8910*/  HADD2.F32 R209, -RZ, R211.H1_H1 ;  /* 0x300000d3ffd17230 */ /* 0x000fe40000004100 */
[C---:B------:R-:W-:Y:S01]  /*8920*/  FFMA R15, R157.reuse, R207, R15 ;  /* 0x000000cf9d0f7223 */ /* 0x040fe2000000000f */
[C---:B------:R-:W-:Y:S01]  /*8930*/  FFMA R16, R157.reuse, R208, R16 ;  /* 0x000000d09d107223 */ /* 0x040fe20000000010 */
[----:B------:R-:W-:Y:S02]  /*8940*/  HADD2.F32 R210, -RZ, R213.H1_H1 ;  /* 0x300000d5ffd27230 */ /* 0x000fe40000004100 */
[C---:B------:R-:W-:Y:S01]  /*8950*/  FFMA R17, R157.reuse, R209, R17 ;  /* 0x000000d19d117223 */ /* 0x040fe20000000011 */
[C---:B------:R-:W-:Y:S01]  /*8960*/  FFMA R56, R157.reuse, R168, R56 ;  /* 0x000000a89d387223 */ /* 0x040fe20000000038 */
[C---:B------:R-:W-:Y:S01]  /*8970*/  FFMA R57, R157.reuse, R169, R57 ;  /* 0x000000a99d397223 */ /* 0x040fe20000000039 */
[C---:B------:R-:W-:Y:S01]  /*8980*/  FFMA R58, R157.reuse, R170, R58 ;  /* 0x000000aa9d3a7223 */ /* 0x040fe2000000003a */
[----:B------:R-:W-:Y:S01]  /*8990*/  FFMA R59, R157, R210, R59 ;  /* 0x000000d29d3b7223 */ /* 0x000fe2000000003b */
[----:B------:R-:W-:Y:S02]  /*89a0*/  HADD2.F32 R211, -RZ, R214.H0_H0 ;  /* 0x200000d6ffd37230 */ /* 0x000fe40000004100 */
[----:B------:R-:W-:Y:S01]  /*89b0*/  F2FP.F16.F32.PACK_AB R56, R57, R56 ;  /* 0x000000383938723e */ /* 0x000fe200000000ff */
[--C-:B------:R-:W-:Y:S01]  /*89c0*/  HADD2.F32 R213, -RZ, R215.reuse.H0_H0 ;  /* 0x200000d7ffd57230 */ /* 0x100fe20000004100 */
[----:B------:R-:W-:Y:S01]  /*89d0*/  F2FP.F16.F32.PACK_AB R57, R59, R58 ;  /* 0x0000003a3b39723e */ /* 0x000fe200000000ff */
[----:B-1----:R-:W3:Y:S01]  /*89e0*/  LDL.LU R115, [R1+0xc] ;  /* 0x00000c0001737983 */ /* 0x002ee20000300800 */
[----:B------:R-:W-:Y:S01]  /*89f0*/  F2FP.F16.F32.PACK_AB R112, R3, R0 ;  /* 0x000000000370723e */ /* 0x000fe200000000ff */
[C---:B------:R-:W-:Y:S01]  /*8a00*/  FFMA R60, R157.reuse, R211, R60 ;  /* 0x000000d39d3c7223 */ /* 0x040fe2000000003c */
[C---:B------:R-:W-:Y:S01]  /*8a10*/  FFMA R61, R157.reuse, R212, R61 ;  /* 0x000000d49d3d7223 */ /* 0x040fe2000000003d */
[----:B------:R-:W4:Y:S01]  /*8a20*/  LDL.LU R113, [R1+0x10] ;  /* 0x0000100001717983 */ /* 0x000f220000300800 */
[----:B------:R-:W-:Y:S01]  /*8a30*/  FFMA R62, R157, R213, R62 ;  /* 0x000000d59d3e7223 */ /* 0x000fe2000000003e */
[----:B------:R-:W-:Y:S02]  /*8a40*/  HADD2.F32 R214, -RZ, R215.H1_H1 ;  /* 0x300000d7ffd67230 */ /* 0x000fe40000004100 */
[----:B------:R-:W4:Y:S01]  /*8a50*/  LDL.LU R114, [R1+0x14] ;  /* 0x0000140001727983 */ /* 0x000f220000300800 */
[--C-:B--2---:R-:W-:Y:S01]  /*8a60*/  HADD2.F32 R83, -RZ, R2.reuse.H0_H0 ;  /* 0x20000002ff537230 */ /* 0x104fe20000004100 */
[----:B------:R-:W-:Y:S01]  /*8a70*/  F2FP.F16.F32.PACK_AB R58, R61, R60 ;  /* 0x0000003c3d3a723e */ /* 0x000fe200000000ff */
[----:B------:R-:W-:Y:S01]  /*8a80*/  HADD2.F32 R82, -RZ, R2.H1_H1 ;  /* 0x30000002ff527230 */ /* 0x000fe20000004100 */
[----:B------:R-:W2:Y:S01]  /*8a90*/  LDL.LU R52, [R1+0x28] ;  /* 0x0000280001347983 */ /* 0x000ea20000300800 */
[C---:B------:R-:W-:Y:S01]  /*8aa0*/  FFMA R63, R157.reuse, R214, R63 ;  /* 0x000000d69d3f7223 */ /* 0x040fe2000000003f */
[C---:B------:R-:W-:Y:S01]  /*8ab0*/  FFMA R64, R157.reuse, R171, R64 ;  /* 0x000000ab9d407223 */ /* 0x040fe20000000040 */
[----:B------:R-:W-:Y:S01]  /*8ac0*/  FFMA R65, R157, R172, R65 ;  /* 0x000000ac9d417223 */ /* 0x000fe20000000041 */
[----:B------:R-:W2:Y:S01]  /*8ad0*/  LDL.LU R51, [R1+0x2c] ;  /* 0x00002c0001337983 */ /* 0x000ea20000300800 */
[----:B------:R-:W-:Y:S01]  /*8ae0*/  HADD2.F32 R215, -RZ, R221.H0_H0 ;  /* 0x200000ddffd77230 */ /* 0x000fe20000004100 */
[----:B------:R-:W-:Y:S01]  /*8af0*/  F2FP.F16.F32.PACK_AB R59, R63, R62 ;  /* 0x0000003e3f3b723e */ /* 0x000fe200000000ff */
[----:B------:R-:W-:Y:S01]  /*8b00*/  HADD2.F32 R221, -RZ, R228.H0_H0 ;  /* 0x200000e4ffdd7230 */ /* 0x000fe20000004100 */
[----:B------:R-:W2:Y:S01]  /*8b10*/  LDL.LU R50, [R1+0x30] ;  /* 0x0000300001327983 */ /* 0x000ea20000300800 */
[----:B------:R-:W-:Y:S01]  /*8b20*/  F2FP.F16.F32.PACK_AB R64, R65, R64 ;  /* 0x000000404140723e */ /* 0x000fe200000000ff */
[C---:B------:R-:W-:Y:S01]  /*8b30*/  FFMA R66, R157.reuse, R215, R66 ;  /* 0x000000d79d427223 */ /* 0x040fe20000000042 */
[C---:B------:R-:W-:Y:S01]  /*8b40*/  FFMA R67, R157.reuse, R216, R67 ;  /* 0x000000d89d437223 */ /* 0x040fe20000000043 */
[----:B------:R-:W2:Y:S01]  /*8b50*/  LDL.LU R3, [R1+0x34] ;  /* 0x0000340001037983 */ /* 0x000ea20000300800 */
[C---:B------:R-:W-:Y:S01]  /*8b60*/  FFMA R68, R157.reuse, R217, R68 ;  /* 0x000000d99d447223 */ /* 0x040fe20000000044 */
[C---:B------:R-:W-:Y:S01]  /*8b70*/  FFMA R69, R157.reuse, R218, R69 ;  /* 0x000000da9d457223 */ /* 0x040fe20000000045 */
[----:B------:R-:W-:Y:S01]  /*8b80*/  FFMA R70, R157, R219, R70 ;  /* 0x000000db9d467223 */ /* 0x000fe20000000046 */
[----:B------:R-:W2:Y:S01]  /*8b90*/  LDL.LU R2, [R1+0x38] ;  /* 0x0000380001027983 */ /* 0x000ea20000300800 */
[----:B------:R-:W-:Y:S01]  /*8ba0*/  F2FP.F16.F32.PACK_AB R65, R67, R66 ;  /* 0x000000424341723e */ /* 0x000fe200000000ff */
[----:B------:R-:W-:Y:S01]  /*8bb0*/  FFMA R71, R157, R220, R71 ;  /* 0x000000dc9d477223 */ /* 0x000fe20000000047 */
[----:B------:R-:W-:Y:S01]  /*8bc0*/  F2FP.F16.F32.PACK_AB R66, R69, R68 ;  /* 0x000000444542723e */ /* 0x000fe200000000ff */
[----:B------:R-:W2:Y:S01]  /*8bd0*/  LDL.LU R0, [R1+0x3c] ;  /* 0x00003c0001007983 */ /* 0x000ea20000300800 */
[C---:B------:R-:W-:Y:S01]  /*8be0*/  FFMA R72, R157.reuse, R221, R72 ;  /* 0x000000dd9d487223 */ /* 0x040fe20000000048 */
[----:B------:R-:W-:Y:S01]  /*8bf0*/  FFMA R73, R157, R222, R73 ;  /* 0x000000de9d497223 */ /* 0x000fe20000000049 */
[----:B------:R-:W-:Y:S01]  /*8c00*/  F2FP.F16.F32.PACK_AB R67, R71, R70 ;  /* 0x000000464743723e */ /* 0x000fe200000000ff */
[C---:B------:R-:W-:Y:S01]  /*8c10*/  FFMA R74, R157.reuse, R223, R74 ;  /* 0x000000df9d4a7223 */ /* 0x040fe2000000004a */
[----:B------:R-:W-:Y:S02]  /*8c20*/  HADD2.F32 R228, -RZ, R231.H1_H1 ;  /* 0x300000e7ffe47230 */ /* 0x000fe40000004100 */
[C---:B------:R-:W-:Y:S01]  /*8c30*/  FFMA R75, R157.reuse, R224, R75 ;  /* 0x000000e09d4b7223 */ /* 0x040fe2000000004b */
[C---:B------:R-:W-:Y:S01]  /*8c40*/  FFMA R76, R157.reuse, R225, R76 ;  /* 0x000000e19d4c7223 */ /* 0x040fe2000000004c */
[C---:B------:R-:W-:Y:S01]  /*8c50*/  FFMA R77, R157.reuse, R226, R77 ;  /* 0x000000e29d4d7223 */ /* 0x040fe2000000004d */
[C---:B------:R-:W-:Y:S01]  /*8c60*/  FFMA R78, R157.reuse, R227, R78 ;  /* 0x000000e39d4e7223 */ /* 0x040fe2000000004e */
[C---:B------:R-:W-:Y:S01]  /*8c70*/  FFMA R79, R157.reuse, R228, R79 ;  /* 0x000000e49d4f7223 */ /* 0x040fe2000000004f */
[C---:B------:R-:W-:Y:S01]  /*8c80*/  FFMA R18, R157.reuse, R173, R18 ;  /* 0x000000ad9d127223 */ /* 0x040fe20000000012 */
[----:B------:R-:W-:Y:S02]  /*8c90*/  HADD2.F32 R231, -RZ, R234.H1_H1 ;  /* 0x300000eaffe77230 */ /* 0x000fe40000004100 */
[C---:B------:R-:W-:Y:S01]  /*8ca0*/  FFMA R19, R157.reuse, R174, R19 ;  /* 0x000000ae9d137223 */ /* 0x040fe20000000013 */
[--C-:B------:R-:W-:Y:S02]  /*8cb0*/  HADD2.F32 R81, -RZ, R118.reuse.H0_H0 ;  /* 0x20000076ff517230 */ /* 0x100fe40000004100 */
[----:B------:R-:W-:Y:S01]  /*8cc0*/  FFMA R20, R157, R175, R20 ;  /* 0x000000af9d147223 */ /* 0x000fe20000000014 */
[----:B------:R-:W-:Y:S01]  /*8cd0*/  HADD2.F32 R80, -RZ, R118.H1_H1 ;  /* 0x30000076ff507230 */ /* 0x000fe20000004100 */
[----:B------:R-:W-:Y:S01]  /*8ce0*/  F2FP.F16.F32.PACK_AB R118, R9, R8 ;  /* 0x000000080976723e */ /* 0x000fe200000000ff */
[C---:B------:R-:W-:Y:S01]  /*8cf0*/  FFMA R21, R157.reuse, R229, R21 ;  /* 0x000000e59d157223 */ /* 0x040fe20000000015 */
[----:B------:R-:W-:Y:S01]  /*8d00*/  MOV R9, R117 ;  /* 0x0000007500097202 */ /* 0x000fe20000000f00 */
[C---:B------:R-:W-:Y:S01]  /*8d10*/  FFMA R22, R157.reuse, R230, R22 ;  /* 0x000000e69d167223 */ /* 0x040fe20000000016 */
[C---:B------:R-:W-:Y:S01]  /*8d20*/  FFMA R23, R157.reuse, R231, R23 ;  /* 0x000000e79d177223 */ /* 0x040fe20000000017 */
[C---:B------:R-:W-:Y:S01]  /*8d30*/  FFMA R24, R157.reuse, R232, R24 ;  /* 0x000000e89d187223 */ /* 0x040fe20000000018 */
[----:B------:R-:W-:Y:S01]  /*8d40*/  MOV R124, R9 ;  /* 0x00000009007c7202 */ /* 0x000fe20000000f00 */
[----:B------:R-:W-:Y:S02]  /*8d50*/  HADD2.F32 R234, -RZ, R237.H1_H1 ;  /* 0x300000edffea7230 */ /* 0x000fe40000004100 */
[C---:B------:R-:W-:Y:S01]  /*8d60*/  FFMA R25, R157.reuse, R233, R25 ;  /* 0x000000e99d197223 */ /* 0x040fe20000000019 */
[C---:B------:R-:W-:Y:S01]  /*8d70*/  FMUL R9, R154.reuse, R127 ;  /* 0x0000007f9a097220 */ /* 0x040fe20000400000 */
[C---:B------:R-:W-:Y:S01]  /*8d80*/  FFMA R26, R157.reuse, R176, R26 ;  /* 0x000000b09d1a7223 */ /* 0x040fe2000000001a */
[C---:B------:R-:W-:Y:S01]  /*8d90*/  FFMA R27, R157.reuse, R177, R27 ;  /* 0x000000b19d1b7223 */ /* 0x040fe2000000001b */
[----:B------:R-:W-:Y:S02]  /*8da0*/  HADD2.F32 R237, -RZ, R239.H0_H0 ;  /* 0x200000efffed7230 */ /* 0x000fe40000004100 */
[C---:B------:R-:W-:Y:S01]  /*8db0*/  FFMA R28, R157.reuse, R178, R28 ;  /* 0x000000b29d1c7223 */ /* 0x040fe2000000001c */
[C---:B------:R-:W-:Y:S01]  /*8dc0*/  FFMA R29, R157.reuse, R234, R29 ;  /* 0x000000ea9d1d7223 */ /* 0x040fe2000000001d */
[C---:B------:R-:W-:Y:S01]  /*8dd0*/  FFMA R30, R157.reuse, R235, R30 ;  /* 0x000000eb9d1e7223 */ /* 0x040fe2000000001e */
[C---:B------:R-:W-:Y:S01]  /*8de0*/  FFMA R31, R157.reuse, R236, R31 ;  /* 0x000000ec9d1f7223 */ /* 0x040fe2000000001f */
[----:B------:R-:W-:Y:S02]  /*8df0*/  HADD2.F32 R239, -RZ, R245.H0_H0 ;  /* 0x200000f5ffef7230 */ /* 0x000fe40000004100 */
        /* <DEDUP_REMOVED lines=15> */
[--C-:B------:R-:W-:Y:S02]  /*8ef0*/  HADD2.F32 R184, -RZ, R85.reuse.H0_H0 ;  /* 0x20000055ffb87230 */ /* 0x100fe40000004100 */
[C---:B------:R-:W-:Y:S01]  /*8f00*/  FFMA R45, R157.reuse, R246, R45 ;  /* 0x000000f69d2d7223 */ /* 0x040fe2000000002d */
[----:B------:R-:W-:Y:S02]  /*8f10*/  HADD2.F32 R185, -RZ, R85.H1_H1 ;  /* 0x30000055ffb97230 */ /* 0x000fe40000004100 */
[C---:B------:R-:W-:Y:S01]  /*8f20*/  FFMA R46, R157.reuse, R247, R46 ;  /* 0x000000f79d2e7223 */ /* 0x040fe2000000002e */
[----:B------:R-:W-:Y:S02]  /*8f30*/  HADD2.F32 R251, -RZ, R252.H1_H1 ;  /* 0x300000fcfffb7230 */ /* 0x000fe40000004100 */
[C---:B------:R-:W-:Y:S01]  /*8f40*/  FFMA R47, R157.reuse, R248, R47 ;  /* 0x000000f89d2f7223 */ /* 0x040fe2000000002f */
[----:B------:R-:W-:Y:S02]  /*8f50*/  HADD2.F32 R252, -RZ, R116.H0_H0 ;  /* 0x20000074fffc7230 */ /* 0x000fe40000004100 */
[C---:B------:R-:W-:Y:S01]  /*8f60*/  FFMA R48, R157.reuse, R249, R48 ;  /* 0x000000f99d307223 */ /* 0x040fe20000000030 */
[----:B------:R-:W-:Y:S01]  /*8f70*/  FFMA R49, R157, R250, R49 ;  /* 0x000000fa9d317223 */ /* 0x000fe20000000031 */
[C---:B------:R-:W-:Y:S01]  /*8f80*/  FMUL R87, R154.reuse, R141 ;  /* 0x0000008d9a577220 */ /* 0x040fe20000400000 */
[C---:B------:R-:W-:Y:S01]  /*8f90*/  FMUL R8, R154.reuse, R126 ;  /* 0x0000007e9a087220 */ /* 0x040fe20000400000 */
[----:B------:R-:W-:Y:S02]  /*8fa0*/  F2FP.F16.F32.PACK_AB R72, R73, R72 ;  /* 0x000000484948723e */ /* 0x000fe400000000ff */
[----:B------:R-:W-:Y:S02]  /*8fb0*/  F2FP.F16.F32.PACK_AB R73, R75, R74 ;  /* 0x0000004a4b49723e */ /* 0x000fe400000000ff */
[----:B------:R-:W-:Y:S02]  /*8fc0*/  F2FP.F16.F32.PACK_AB R74, R77, R76 ;  /* 0x0000004c4d4a723e */ /* 0x000fe400000000ff */
[----:B------:R-:W-:Y:S01]  /*8fd0*/  F2FP.F16.F32.PACK_AB R75, R79, R78 ;  /* 0x0000004e4f4b723e */ /* 0x000fe200000000ff */
[--C-:B---3--:R-:W-:Y:S02]  /*8fe0*/  HADD2.F32 R116, -RZ, R115.reuse.H0_H0 ;  /* 0x20000073ff747230 */ /* 0x108fe40000004100 */
[----:B------:R-:W-:Y:S02]  /*8ff0*/  HADD2.F32 R115, -RZ, R115.H1_H1 ;  /* 0x30000073ff737230 */ /* 0x000fe40000004100 */
[--C-:B----4-:R-:W-:Y:S01]  /*9000*/  HADD2.F32 R181, -RZ, R113.reuse.H0_H0 ;  /* 0x20000071ffb57230 */ /* 0x110fe20000004100 */
[----:B------:R-:W-:Y:S01]  /*9010*/  MOV R141, R116 ;  /* 0x00000074008d7202 */ /* 0x000fe20000000f00 */
[----:B------:R-:W-:Y:S02]  /*9020*/  HADD2.F32 R182, -RZ, R113.H1_H1 ;  /* 0x30000071ffb67230 */ /* 0x000fe40000004100 */
[C---:B------:R-:W-:Y:S01]  /*9030*/  FMUL R116, R154.reuse, R146 ;  /* 0x000000929a747220 */ /* 0x040fe20000400000 */
[--C-:B------:R-:W-:Y:S01]  /*9040*/  HADD2.F32 R183, -RZ, R114.reuse.H0_H0 ;  /* 0x20000072ffb77230 */ /* 0x100fe20000004100 */
[----:B------:R-:W-:Y:S01]  /*9050*/  MOV R146, R119 ;  /* 0x0000007700927202 */ /* 0x000fe20000000f00 */
[----:B------:R-:W-:Y:S02]  /*9060*/  HADD2.F32 R53, -RZ, R114.H1_H1 ;  /* 0x30000072ff357230 */ /* 0x000fe40000004100 */
[C---:B------:R-:W-:Y:S01]  /*9070*/  FMUL R119, R154.reuse, R149 ;  /* 0x000000959a777220 */ /* 0x040fe20000400000 */
[--C-:B--2---:R-:W-:Y:S02]  /*9080*/  HADD2.F32 R114, -RZ, R52.reuse.H1_H1 ;  /* 0x30000034ff727230 */ /* 0x104fe40000004100 */
[----:B------:R-:W-:Y:S02]  /*9090*/  HADD2.F32 R113, -RZ, R52.H0_H0 ;  /* 0x20000034ff717230 */ /* 0x000fe40000004100 */
[--C-:B------:R-:W-:Y:S02]  /*90a0*/  HADD2.F32 R86, -RZ, R51.reuse.H0_H0 ;  /* 0x20000033ff567230 */ /* 0x100fe40000004100 */
[----:B------:R-:W-:Y:S02]  /*90b0*/  HADD2.F32 R52, -RZ, R51.H1_H1 ;  /* 0x30000033ff347230 */ /* 0x000fe40000004100 */
[--C-:B------:R-:W-:Y:S02]  /*90c0*/  HADD2.F32 R160, -RZ, R50.reuse.H0_H0 ;  /* 0x20000032ffa07230 */ /* 0x100fe40000004100 */
[----:B------:R-:W-:Y:S02]  /*90d0*/  HADD2.F32 R161, -RZ, R50.H1_H1 ;  /* 0x30000032ffa17230 */ /* 0x000fe40000004100 */
[--C-:B------:R-:W-:Y:S02]  /*90e0*/  HADD2.F32 R51, -RZ, R3.reuse.H1_H1 ;  /* 0x30000003ff337230 */ /* 0x100fe40000004100 */
[----:B------:R-:W-:Y:S02]  /*90f0*/  HADD2.F32 R162, -RZ, R3.H0_H0 ;  /* 0x20000003ffa27230 */ /* 0x000fe40000004100 */
[C---:B------:R-:W-:Y:S01]  /*9100*/  FMUL R3, R154.reuse, R121 ;  /* 0x000000799a037220 */ /* 0x040fe20000400000 */
[--C-:B------:R-:W-:Y:S01]  /*9110*/  HADD2.F32 R50, -RZ, R2.reuse.H0_H0 ;  /* 0x20000002ff327230 */ /* 0x100fe20000004100 */
[----:B------:R-:W-:Y:S01]  /*9120*/  MOV R121, R112 ;  /* 0x0000007000797202 */ /* 0x000fe20000000f00 */
[----:B------:R-:W-:Y:S02]  /*9130*/  HADD2.F32 R85, -RZ, R2.H1_H1 ;  /* 0x30000002ff557230 */ /* 0x000fe40000004100 */
[C---:B------:R-:W-:Y:S01]  /*9140*/  FMUL R112, R154.reuse, R142 ;  /* 0x0000008e9a707220 */ /* 0x040fe20000400000 */
[--C-:B------:R-:W-:Y:S01]  /*9150*/  HADD2.F32 R2, -RZ, R0.reuse.H0_H0 ;  /* 0x20000000ff027230 */ /* 0x100fe20000004100 */
[----:B------:R-:W-:Y:S01]  /*9160*/  MOV R127, R50 ;  /* 0x00000032007f7202 */ /* 0x000fe20000000f00 */
[C---:B------:R-:W-:Y:S01]  /*9170*/  FMUL R50, R154.reuse, R128 ;  /* 0x000000809a327220 */ /* 0x040fe20000400000 */
        /* <DEDUP_REMOVED lines=17> */
[----:B------:R-:W-:Y:S02]  /*9290*/  HADD2.F32 R117, -RZ, R0.H1_H1 ;  /* 0x30000000ff757230 */ /* 0x000fe40000004100 */
[C---:B------:R-:W-:Y:S01]  /*92a0*/  FMUL R83, R154.reuse, R137 ;  /* 0x000000899a537220 */ /* 0x040fe20000400000 */
[C---:B------:R-:W-:Y:S01]  /*92b0*/  FMUL R0, R154.reuse, R120 ;  /* 0x000000789a007220 */ /* 0x040fe20000400000 */
[----:B------:R-:W-:Y:S01]  /*92c0*/  MOV R137, R84 ;  /* 0x0000005400897202 */ /* 0x000fe20000000f00 */
[C---:B------:R-:W-:Y:S01]  /*92d0*/  FMUL R84, R154.reuse, R138 ;  /* 0x0000008a9a547220 */ /* 0x040fe20000400000 */
[----:B------:R-:W-:Y:S01]  /*92e0*/  MOV R120, R7 ;  /* 0x0000000700787202 */ /* 0x000fe20000000f00 */
[C---:B------:R-:W-:Y:S01]  /*92f0*/  FMUL R7, R154.reuse, R125 ;  /* 0x0000007d9a077220 */ /* 0x040fe20000400000 */
[C---:B------:R-:W-:Y:S01]  /*9300*/  FFMA R0, R157.reuse, R156, R0 ;  /* 0x0000009c9d007223 */ /* 0x040fe20000000000 */
[----:B------:R-:W-:Y:S01]  /*9310*/  MOV R142, R137 ;  /* 0x00000089008e7202 */ /* 0x000fe20000000f00 */
[C---:B------:R-:W-:Y:S01]  /*9320*/  FFMA R3, R157.reuse, R158, R3 ;  /* 0x0000009e9d037223 */ /* 0x040fe20000000003 */
[----:B------:R-:W-:Y:S01]  /*9330*/  MOV R125, R86 ;  /* 0x00000056007d7202 */ /* 0x000fe20000000f00 */
[C---:B------:R-:W-:Y:S01]  /*9340*/  FMUL R86, R154.reuse, R140 ;  /* 0x0000008c9a567220 */ /* 0x040fe20000400000 */
[C---:B------:R-:W-:Y:S01]  /*9350*/  FFMA R4, R157.reuse, R159, R4 ;  /* 0x0000009f9d047223 */ /* 0x040fe20000000004 */
[----:B------:R-:W-:Y:S01]  /*9360*/  MOV R140, R115 ;  /* 0x00000073008c7202 */ /* 0x000fe20000000f00 */
[C---:B------:R-:W-:Y:S01]  /*9370*/  FFMA R5, R157.reuse, R251, R5 ;  /* 0x000000fb9d057223 */ /* 0x040fe20000000005 */
[C---:B------:R-:W-:Y:S01]  /*9380*/  FFMA R6, R157.reuse, R252, R6 ;  /* 0x000000fc9d067223 */ /* 0x040fe20000000006 */
[----:B------:R-:W-:Y:S01]  /*9390*/  MOV R126, R85 ;  /* 0x00000055007e7202 */ /* 0x000fe20000000f00 */
[C---:B------:R-:W-:Y:S01]  /*93a0*/  FFMA R7, R157.reuse, R142, R7 ;  /* 0x0000008e9d077223 */ /* 0x040fe20000000007 */
[C---:B------:R-:W-:Y:S01]  /*93b0*/  FMUL R85, R154.reuse, R139 ;  /* 0x0000008b9a557220 */ /* 0x040fe20000400000 */
[C---:B------:R-:W-:Y:S01]  /*93c0*/  FFMA R8, R157.reuse, R141, R8 ;  /* 0x0000008d9d087223 */ /* 0x040fe20000000008 */
[----:B------:R-:W-:Y:S01]  /*93d0*/  MOV R139, R130 ;  /* 0x00000082008b7202 */ /* 0x000fe20000000f00 */
[C---:B------:R-:W-:Y:S01]  /*93e0*/  FFMA R9, R157.reuse, R140, R9 ;  /* 0x0000008c9d097223 */ /* 0x040fe20000000009 */
[----:B------:R-:W-:Y:S01]  /*93f0*/  MOV R138, R131 ;  /* 0x00000083008a7202 */ /* 0x000fe20000000f00 */
[C---:B------:R-:W-:Y:S01]  /*9400*/  FFMA R50, R157.reuse, R181, R50 ;  /* 0x000000b59d327223 */ /* 0x040fe20000000032 */
[----:B------:R-:W-:Y:S01]  /*9410*/  MOV R137, R132 ;  /* 0x0000008400897202 */ /* 0x000fe20000000f00 */
[C---:B------:R-:W-:Y:S01]  /*9420*/  FFMA R51, R157.reuse, R182, R51 ;  /* 0x000000b69d337223 */ /* 0x040fe20000000033 */
[C---:B------:R-:W-:Y:S01]  /*9430*/  FFMA R52, R157.reuse, R183, R52 ;  /* 0x000000b79d347223 */ /* 0x040fe20000000034 */
[C---:B------:R-:W-:Y:S01]  /*9440*/  FFMA R53, R157.reuse, R139, R53 ;  /* 0x0000008b9d357223 */ /* 0x040fe20000000035 */
[C---:B------:R-:W-:Y:S01]  /*9450*/  FFMA R54, R157.reuse, R138, R54 ;  /* 0x0000008a9d367223 */ /* 0x040fe20000000036 */
[C---:B------:R-:W-:Y:S01]  /*9460*/  FFMA R55, R157.reuse, R137, R55 ;  /* 0x000000899d377223 */ /* 0x040fe20000000037 */
[C---:B------:R-:W-:Y:S01]  /*9470*/  FFMA R80, R157.reuse, R136, R80 ;  /* 0x000000889d507223 */ /* 0x040fe20000000050 */
        /* <DEDUP_REMOVED lines=8> */
[C---:B------:R-:W-:Y:S01]  /*9500*/  FMUL R113, R154.reuse, R143 ;  /* 0x0000008f9a717220 */ /* 0x040fe20000400000 */
[C---:B------:R-:W-:Y:S01]  /*9510*/  FMUL R114, R154.reuse, R144 ;  /* 0x000000909a727220 */ /* 0x040fe20000400000 */
[C---:B------:R-:W-:Y:S01]  /*9520*/  FFMA R86, R157.reuse, R132, R86 ;  /* 0x000000849d567223 */ /* 0x040fe20000000056 */
[C---:B------:R-:W-:Y:S01]  /*9530*/  FMUL R115, R154.reuse, R145 ;  /* 0x000000919a737220 */ /* 0x040fe20000400000 */
[C---:B------:R-:W-:Y:S01]  /*9540*/  FFMA R87, R157.reuse, R131, R87 ;  /* 0x000000839d577223 */ /* 0x040fe20000000057 */
[----:B------:R-:W-:Y:S01]  /*9550*/  MOV R125, R117 ;  /* 0x00000075007d7202 */ /* 0x000fe20000000f00 */
[C---:B------:R-:W-:Y:S01]  /*9560*/  FMUL R117, R154.reuse, R147 ;  /* 0x000000939a757220 */ /* 0x040fe20000400000 */
[C---:B------:R-:W-:Y:S01]  /*9570*/  FFMA R112, R157.reuse, R130, R112 ;  /* 0x000000829d707223 */ /* 0x040fe20000000070 */
[----:B------:R-:W-:Y:S01]  /*9580*/  MOV R147, R118 ;  /* 0x0000007600937202 */ /* 0x000fe20000000f00 */
[C---:B------:R-:W-:Y:S01]  /*9590*/  FFMA R113, R157.reuse, R129, R113 ;  /* 0x000000819d717223 */ /* 0x040fe20000000071 */
[C---:B------:R-:W-:Y:S01]  /*95a0*/  FFMA R114, R157.reuse, R160, R114 ;  /* 0x000000a09d727223 */ /* 0x040fe20000000072 */
[C---:B------:R-:W-:Y:S01]  /*95b0*/  FMUL R118, R154.reuse, R148 ;  /* 0x000000949a767220 */ /* 0x040fe20000400000 */
[----:B------:R-:W-:Y:S01]  /*95c0*/  MOV R145, R120 ;  /* 0x0000007800917202 */ /* 0x000fe20000000f00 */
[C---:B------:R-:W-:Y:S01]  /*95d0*/  FFMA R115, R157.reuse, R161, R115 ;  /* 0x000000a19d737223 */ /* 0x040fe20000000073 */
[C---:B------:R-:W-:Y:S01]  /*95e0*/  FMUL R120, R154.reuse, R150 ;  /* 0x000000969a787220 */ /* 0x040fe20000400000 */
[C---:B------:R-:W-:Y:S01]  /*95f0*/  FFMA R116, R157.reuse, R162, R116 ;  /* 0x000000a29d747223 */ /* 0x040fe20000000074 */
[C---:B------:R-:W-:Y:S01]  /*9600*/  FFMA R117, R157.reuse, R128, R117 ;  /* 0x000000809d757223 */ /* 0x040fe20000000075 */
[C---:B------:R-:W-:Y:S01]  /*9610*/  FFMA R118, R157.reuse, R127, R118 ;  /* 0x0000007f9d767223 */ /* 0x040fe20000000076 */
[C---:B------:R-:W-:Y:S01]  /*9620*/  FFMA R119, R157.reuse, R126, R119 ;  /* 0x0000007e9d777223 */ /* 0x040fe20000000077 */
[C---:B------:R-:W-:Y:S01]  /*9630*/  FFMA R120, R157.reuse, R2, R120 ;  /* 0x000000029d787223 */ /* 0x040fe20000000078 */
[----:B------:R-:W-:Y:S01]  /*9640*/  MOV R144, R121 ;  /* 0x0000007900907202 */ /* 0x000fe20000000f00 */
[----:B------:R1:W5:Y:S01]  /*9650*/  LDL.LU R2, [R1+0x5c] ;  /* 0x00005c0001027983 */ /* 0x0003620000300800 */
[----:B------:R-:W-:Y:S03]  /*9660*/  FMUL R121, R154, R151 ;  /* 0x000000979a797220 */ /* 0x000fe60000400000 */
[----:B------:R-:W-:Y:S01]  /*9670*/  STS.128 [R155+0x2200], R144 ;  /* 0x002200909b007388 */ /* 0x000fe20000000c00 */
[----:B------:R-:W-:Y:S07]  /*9680*/  FFMA R121, R157, R125, R121 ;  /* 0x0000007d9d797223 */ /* 0x000fee0000000079 */
[----:B------:R2:W-:Y:S08]  /*9690*/  STS.128 [R124+0x2010], R88 ;  /* 0x002010587c007388 */ /* 0x0005f00000000c00 */
[----:B------:R-:W-:Y:S08]  /*96a0*/  STS.128 [R123+0x2020], R96 ;  /* 0x002020607b007388 */ /* 0x000ff00000000c00 */
[----:B------:R-:W-:Y:S01]  /*96b0*/  STS.128 [R122+0x2030], R104 ;  /* 0x002030687a007388 */ /* 0x000fe20000000c00 */
[----:B--2---:R-:W-:Y:S02]  /*96c0*/  F2FP.F16.F32.PACK_AB R88, R11, R10 ;  /* 0x0000000a0b58723e */ /* 0x004fe400000000ff */
[----:B------:R-:W-:Y:S02]  /*96d0*/  F2FP.F16.F32.PACK_AB R89, R13, R12 ;  /* 0x0000000c0d59723e */ /* 0x000fe400000000ff */
[----:B------:R-:W-:Y:S02]  /*96e0*/  F2FP.F16.F32.PACK_AB R90, R15, R14 ;  /* 0x0000000e0f5a723e */ /* 0x000fe400000000ff */
[----:B------:R-:W-:Y:S02]  /*96f0*/  F2FP.F16.F32.PACK_AB R91, R17, R16 ;  /* 0x00000010115b723e */ /* 0x000fe400000000ff */
[----:B------:R-:W-:Y:S02]  /*9700*/  F2FP.F16.F32.PACK_AB R12, R19, R18 ;  /* 0x00000012130c723e */ /* 0x000fe400000000ff */
[----:B------:R-:W-:Y:S01]  /*9710*/  F2FP.F16.F32.PACK_AB R13, R21, R20 ;  /* 0x00000014150d723e */ /* 0x000fe200000000ff */
[----:B------:R-:W-:Y:S01]  /*9720*/  STS.128 [R155+0x4200], R88 ;  /* 0x004200589b007388 */ /* 0x000fe20000000c00 */
        /* <DEDUP_REMOVED lines=9> */
[----:B------:R-:W-:Y:S08]  /*97c0*/  STS.128 [R123+0x4020], R64 ;  /* 0x004020407b007388 */ /* 0x000ff00000000c00 */
[----:B------:R-:W-:Y:S08]  /*97d0*/  STS.128 [R122+0x4030], R72 ;  /* 0x004030487a007388 */ /* 0x000ff00000000c00 */
[----:B------:R2:W-:Y:S08]  /*97e0*/  STS.128 [R155+0x6200], R12 ;  /* 0x0062000c9b007388 */ /* 0x0005f00000000c00 */
[----:B------:R3:W-:Y:S01]  /*97f0*/  STS.128 [R124+0x6010], R16 ;  /* 0x006010107c007388 */ /* 0x0007e20000000c00 */
[----:B--2---:R-:W-:Y:S02]  /*9800*/  F2FP.F16.F32.PACK_AB R12, R35, R34 ;  /* 0x00000022230c723e */ /* 0x004fe400000000ff */
[----:B------:R-:W-:Y:S02]  /*9810*/  F2FP.F16.F32.PACK_AB R13, R37, R36 ;  /* 0x00000024250d723e */ /* 0x000fe400000000ff */
[----:B------:R-:W-:Y:S02]  /*9820*/  F2FP.F16.F32.PACK_AB R14, R39, R38 ;  /* 0x00000026270e723e */ /* 0x000fe400000000ff */
[----:B------:R-:W-:Y:S02]  /*9830*/  F2FP.F16.F32.PACK_AB R15, R41, R40 ;  /* 0x00000028290f723e */ /* 0x000fe400000000ff */
[----:B---3--:R-:W-:Y:S02]  /*9840*/  F2FP.F16.F32.PACK_AB R16, R43, R42 ;  /* 0x0000002a2b10723e */ /* 0x008fe400000000ff */
[----:B------:R-:W-:Y:S01]  /*9850*/  F2FP.F16.F32.PACK_AB R17, R45, R44 ;  /* 0x0000002c2d11723e */ /* 0x000fe200000000ff */
[----:B------:R2:W-:Y:S01]  /*9860*/  STS.128 [R123+0x6020], R12 ;  /* 0x0060200c7b007388 */ /* 0x0005e20000000c00 */
[----:B------:R-:W-:Y:S02]  /*9870*/  F2FP.F16.F32.PACK_AB R18, R47, R46 ;  /* 0x0000002e2f12723e */ /* 0x000fe400000000ff */
[----:B------:R-:W-:Y:S05]  /*9880*/  F2FP.F16.F32.PACK_AB R19, R49, R48 ;  /* 0x000000303113723e */ /* 0x000fea00000000ff */
[----:B------:R-:W-:Y:S01]  /*9890*/  STS.128 [R122+0x6030], R16 ;  /* 0x006030107a007388 */ /* 0x000fe20000000c00 */
[----:B--2---:R-:W-:Y:S02]  /*98a0*/  F2FP.F16.F32.PACK_AB R12, R3, R0 ;  /* 0x00000000030c723e */ /* 0x004fe400000000ff */
[----:B------:R-:W-:Y:S02]  /*98b0*/  F2FP.F16.F32.PACK_AB R13, R5, R4 ;  /* 0x00000004050d723e */ /* 0x000fe400000000ff */
[----:B------:R-:W-:Y:S02]  /*98c0*/  F2FP.F16.F32.PACK_AB R14, R7, R6 ;  /* 0x00000006070e723e */ /* 0x000fe400000000ff */
[----:B------:R-:W-:Y:S02]  /*98d0*/  F2FP.F16.F32.PACK_AB R15, R9, R8 ;  /* 0x00000008090f723e */ /* 0x000fe400000000ff */
[----:B------:R-:W-:Y:S02]  /*98e0*/  F2FP.F16.F32.PACK_AB R4, R51, R50 ;  /* 0x000000323304723e */ /* 0x000fe400000000ff */
[----:B------:R-:W-:Y:S01]  /*98f0*/  F2FP.F16.F32.PACK_AB R5, R53, R52 ;  /* 0x000000343505723e */ /* 0x000fe200000000ff */
[----:B------:R2:W-:Y:S01]  /*9900*/  STS.128 [R155+0x8200], R12 ;  /* 0x0082000c9b007388 */ /* 0x0005e20000000c00 */
[----:B------:R-:W-:Y:S02]  /*9910*/  F2FP.F16.F32.PACK_AB R6, R55, R54 ;  /* 0x000000363706723e */ /* 0x000fe400000000ff */
[----:B------:R-:W-:Y:S02]  /*9920*/  F2FP.F16.F32.PACK_AB R7, R81, R80 ;  /* 0x000000505107723e */ /* 0x000fe400000000ff */
[----:B------:R-:W-:Y:S02]  /*9930*/  F2FP.F16.F32.PACK_AB R8, R83, R82 ;  /* 0x000000525308723e */ /* 0x000fe400000000ff */
[----:B------:R-:W-:Y:S01]  /*9940*/  F2FP.F16.F32.PACK_AB R9, R85, R84 ;  /* 0x000000545509723e */ /* 0x000fe200000000ff */
[----:B------:R1:W-:Y:S08]  /*9950*/  STS.128 [R124+0x8010], R4 ;  /* 0x008010047c007388 */ /* 0x0003f00000000c00 */
[----:B------:R1:W-:Y:S01]  /*9960*/  STS.128 [R123+0x8020], R8 ;  /* 0x008020087b007388 */ /* 0x0003e20000000c00 */
[----:B--2---:R-:W-:Y:S02]  /*9970*/  F2FP.F16.F32.PACK_AB R12, R115, R114 ;  /* 0x00000072730c723e */ /* 0x004fe400000000ff */
[----:B------:R-:W-:Y:S02]  /*9980*/  F2FP.F16.F32.PACK_AB R13, R117, R116 ;  /* 0x00000074750d723e */ /* 0x000fe400000000ff */
[----:B------:R-:W-:Y:S02]  /*9990*/  F2FP.F16.F32.PACK_AB R14, R119, R118 ;  /* 0x00000076770e723e */ /* 0x000fe400000000ff */
[----:B------:R-:W-:Y:S05]  /*99a0*/  F2FP.F16.F32.PACK_AB R15, R121, R120 ;  /* 0x00000078790f723e */ /* 0x000fea00000000ff */
[----:B------:R1:W-:Y:S01]  /*99b0*/  STS.128 [R122+0x8030], R12 ;  /* 0x0080300c7a007388 */ /* 0x0003e20000000c00 */
[----:B------:R-:W-:Y:S01]  /*99c0*/  @!PT LDS RZ, [RZ] ;  /* 0x00000000fffff984 */ /* 0x000fe20000000800 */
[----:B------:R-:W-:Y:S01]  /*99d0*/  @!PT LDS RZ, [RZ] ;  /* 0x00000000fffff984 */ /* 0x000fe20000000800 */
[----:B------:R-:W-:Y:S01]  /*99e0*/  @!PT LDS RZ, [RZ] ;  /* 0x00000000fffff984 */ /* 0x000fe20000000800 */
[----:B------:R-:W-:Y:S01]  /*99f0*/  @!PT LDS RZ, [RZ] ;  /* 0x00000000fffff984 */ /* 0x000fe20000000800 */
[----:B------:R2:W-:Y:S07]  /*9a00*/  MEMBAR.ALL.CTA ;  /* 0x0000000000007992 */ /* 0x0005ee0000008000 */
[----:B--2---:R-:W2:Y:S02]  /*9a10*/  FENCE.VIEW.ASYNC.S ;  /* 0x00000000000073c6 */ /* 0x004ea40000000000 */
[----:B--2---:R-:W-:Y:S06]  /*9a20*/  BAR.SYNC.DEFER_BLOCKING 0x1, 0x80 ;  /* 0x0042000000007b1d */ /* 0x004fec0000010000 */
[----:B------:R-:W-:Y:S05]  /*9a30*/  @P1 BRA `(.L_x_109) ;  /* 0x0000000000781947 */ /* 0x000fea0003800000 */
[----:B------:R-:W2:Y:S01]  /*9a40*/  LDCU.64 UR6, c[0x0][0x348] ;  /* 0x00006900ff0677ac */ /* 0x000ea20008000a00 */
[----:B------:R-:W-:Y:S02]  /*9a50*/  UIMAD UR5, UR45, 0xa000, UR4 ;  /* 0x0000a0002d0578a4 */ /* 0x000fe4000f8e0204 */
[----:B------:R-:W-:Y:S02]  /*9a60*/  UIMAD UR9, UR48, 0xa0, URZ ;  /* 0x000000a0300978a4 */ /* 0x000fe4000f8e02ff */
[----:B------:R-:W-:Y:S02]  /*9a70*/  USHF.L.U32 UR10, UR47, 0x7, URZ ;  /* 0x000000072f0a7899 */ /* 0x000fe400080006ff */
[----:B------:R-:W-:Y:S01]  /*9a80*/  UIADD3 UR8, UPT, UPT, UR5, 0x200, URZ ;  /* 0x0000020005087890 */ /* 0x000fe2000fffe0ff */
[----:B------:R-:W-:Y:S01]  /*9a90*/  UMOV UR11, UR36 ;  /* 0x00000024000b7c82 */ /* 0x000fe20008000000 */
[----:B------:R-:W-:Y:S02]  /*9aa0*/  UIADD3 UR29, UPT, UPT, UR9, 0x20, URZ ;  /* 0x00000020091d7890 */ /* 0x000fe4000fffe0ff */
[----:B------:R-:W-:Y:S01]  /*9ab0*/  UIADD3 UR28, UPT, UPT, UR5, 0x2200, URZ ;  /* 0x00002200051c7890 */ /* 0x000fe2000fffe0ff */
[----:B------:R-:W-:Y:S01]  /*9ac0*/  UMOV UR31, UR36 ;  /* 0x00000024001f7c82 */ /* 0x000fe20008000000 */
[----:B--2---:R-:W-:Y:S01]  /*9ad0*/  UIADD3 UR6, UP0, UPT, UR6, 0x680, URZ ;  /* 0x0000068006067890 */ /* 0x004fe2000ff1e0ff */
[----:B------:R-:W-:Y:S01]  /*9ae0*/  UMOV UR30, UR10 ;  /* 0x0000000a001e7c82 */ /* 0x000fe20008000000 */
[----:B------:R-:W-:Y:S02]  /*9af0*/  UIADD3 UR25, UPT, UPT, UR9, 0x40, URZ ;  /* 0x0000004009197890 */ /* 0x000fe4000fffe0ff */
[----:B------:R-:W-:Y:S02]  /*9b00*/  UIADD3.X UR7, UPT, UPT, URZ, UR7, URZ, UP0, !UPT ;  /* 0x00000007ff077290 */ /* 0x000fe400087fe4ff */
[----:B------:R-:W-:Y:S01]  /*9b10*/  UIADD3 UR24, UPT, UPT, UR5, 0x4200, URZ ;  /* 0x0000420005187890 */ /* 0x000fe2000fffe0ff */
[----:B------:R-:W-:Y:S01]  /*9b20*/  UMOV UR27, UR36 ;  /* 0x00000024001b7c82 */ /* 0x000fe20008000000 */
[----:B------:R-:W-:Y:S01]  /*9b30*/  UMOV UR26, UR10 ;  /* 0x0000000a001a7c82 */ /* 0x000fe20008000000 */
[----:B------:R-:W-:Y:S02]  /*9b40*/  UIADD3 UR21, UPT, UPT, UR9, 0x60, URZ ;  /* 0x0000006009157890 */ /* 0x000fe4000fffe0ff */
[----:B------:R-:W-:Y:S02]  /*9b50*/  UIADD3 UR20, UPT, UPT, UR5, 0x6200, URZ ;  /* 0x0000620005147890 */ /* 0x000fe4000fffe0ff */
[----:B------:R2:W-:Y:S01]  /*9b60*/  UTMASTG.3D [UR8], [UR6] ;  /* 0x00000008060073b5 */ /* 0x0005e20008010000 */
[----:B------:R-:W-:Y:S01]  /*9b70*/  UMOV UR23, UR36 ;  /* 0x0000002400177c82 */ /* 0x000fe20008000000 */
[----:B------:R-:W-:Y:S01]  /*9b80*/  UMOV UR22, UR10 ;  /* 0x0000000a00167c82 */ /* 0x000fe20008000000 */
[----:B------:R-:W-:Y:S02]  /*9b90*/  UIADD3 UR17, UPT, UPT, UR9, 0x80, URZ ;  /* 0x0000008009117890 */ /* 0x000fe4000fffe0ff */
[----:B------:R-:W-:Y:S01]  /*9ba0*/  UIADD3 UR16, UPT, UPT, UR5, 0x8200, URZ ;  /* 0x0000820005107890 */ /* 0x000fe2000fffe0ff */
[----:B------:R-:W-:Y:S01]  /*9bb0*/  UMOV UR19, UR36 ;  /* 0x0000002400137c82 */ /* 0x000fe20008000000 */
[----:B------:R2:W-:Y:S01]  /*9bc0*/  UTMASTG.3D [UR28], [UR6] ;  /* 0x0000001c060073b5 */ /* 0x0005e20008010000 */
[----:B------:R-:W-:Y:S01]  /*9bd0*/  UMOV UR18, UR10 ;  /* 0x0000000a00127c82 */ /* 0x000fe20008000000 */
[----:B------:R2:W-:Y:S01]  /*9be0*/  UTMASTG.3D [UR24], [UR6] ;  /* 0x00000018060073b5 */ /* 0x0005e20008010000 */
[----:B------:R2:W-:Y:S04]  /*9bf0*/  UTMASTG.3D [UR20], [UR6] ;  /* 0x00000014060073b5 */ /* 0x0005e80008010000 */
[----:B------:R2:W-:Y:S02]  /*9c00*/  UTMASTG.3D [UR16], [UR6] ;  /* 0x00000010060073b5 */ /* 0x0005e40008010000 */
[----:B--2---:R0:W-:Y:S02]  /*9c10*/  UTMACMDFLUSH ;  /* 0x00000000000079b7 */ /* 0x0041e40000000000 */
.L_x_109:
[----:B------:R-:W-:Y:S05]  /*9c20*/  BSYNC.RECONVERGENT B0 ;  /* 0x0000000000007941 */ /* 0x000fea0003800200 */
.L_x_108:
[----:B------:R-:W-:Y:S04]  /*9c30*/  BSSY.RECONVERGENT B0, `(.L_x_110) ;  /* 0x0000003000007945 */ /* 0x000fe80003800200 */
[----:B------:R-:W-:Y:S05]  /*9c40*/  @P0 BRA `(.L_x_111) ;  /* 0x0000000000040947 */ /* 0x000fea0003800000 */
[----:B------:R-:W-:Y:S04]  /*9c50*/  DEPBAR.LE SB0, 0x0 ;  /* 0x000080000000791a */ /* 0x000fe80000000000 */
.L_x_111:
[----:B------:R-:W-:Y:S05]  /*9c60*/  BSYNC.RECONVERGENT B0 ;  /* 0x0000000000007941 */ /* 0x000fea0003800200 */
.L_x_110:
[----:B------:R-:W-:Y:S01]  /*9c70*/  BAR.SYNC.DEFER_BLOCKING 0x1, 0x80 ;  /* 0x0042000000007b1d */ /* 0x000fe20000010000 */
[----:B------:R-:W-:Y:S04]  /*9c80*/  UIADD3 UR51, UPT, UPT, UR51, 0x1, URZ ;  /* 0x0000000133337890 */ /* 0x000fe8000fffe0ff */
[----:B------:R-:W-:Y:S09]  /*9c90*/  UISETP.NE.AND UP0, UPT, UR51, URZ, UPT ;  /* 0x000000ff3300728c */ /* 0x000ff2000bf05270 */
[----:B------:R-:W-:Y:S05]  /*9ca0*/  BRA.U !UP0, `(.L_x_112) ;  /* 0x0000000108307547 */ /* 0x000fea000b800000 */
[----:B------:R-:W2:Y:S01]  /*9cb0*/  LDL.LU R0, [R1+0x4c] ;  /* 0x00004c0001007983 */ /* 0x000ea20000300800 */
[----:B------:R-:W3:Y:S01]  /*9cc0*/  S2R R3, SR_CgaCtaId ;  /* 0x0000000000037919 */ /* 0x000ee20000008800 */
[----:B--2---:R-:W-:Y:S01]  /*9cd0*/  ISETP.NE.AND P0, PT, R0, RZ, PT ;  /* 0x000000ff0000720c */ /* 0x004fe20003f05270 */
[----:B------:R-:W-:Y:S11]  /*9ce0*/  IMAD.U32 R0, RZ, RZ, UR50 ;  /* 0x00000032ff007e24 */ /* 0x000ff6000f8e00ff */
[----:B------:R-:W-:Y:S01]  /*9cf0*/  @!UPT UIADD3 URZ, UPT, UPT, URZ, URZ, URZ ;  /* 0x000000fffffff290 */ /* 0x000fe2000fffe0ff */
[----:B------:R-:W-:Y:S01]  /*9d00*/  @P0 LEA R0, R0, UR4, 0x3 ;  /* 0x0000000400000c11 */ /* 0x000fe2000f8e18ff */
[----:B------:R-:W-:Y:S04]  /*9d10*/  UIADD3 UR4, UPT, UPT, UR50, 0x1, URZ ;  /* 0x0000000132047890 */ /* 0x000fe8000fffe0ff */
[----:B------:R-:W-:Y:S01]  /*9d20*/  @P0 VIADD R0, R0, 0x110 ;  /* 0x0000011000000836 */ /* 0x000fe20000000000 */
[----:B------:R-:W-:Y:S04]  /*9d30*/  UISETP.NE.AND UP0, UPT, UR4, 0x2, UPT ;  /* 0x000000020400788c */ /* 0x000fe8000bf05270 */
[----:B---3--:R-:W-:Y:S01]  /*9d40*/  @P0 PRMT R0, R3, 0x654, R0 ;  /* 0x0000065403000816 */ /* 0x008fe20000000000 */
[----:B------:R-:W-:Y:S03]  /*9d50*/  USEL UR50, UR4, URZ, UP0 ;  /* 0x000000ff04327287 */ /* 0x000fe60008000000 */
[----:B------:R2:W-:Y:S09]  /*9d60*/  @P0 SYNCS.ARRIVE.TRANS64.RED.A1T0 RZ, [R0+URZ], RZ ;  /* 0x000000ff00ff09a7 */ /* 0x0005f200081004ff */
.L_x_112:
[----:B------:R-:W-:Y:S02]  /*9d70*/  UISETP.NE.AND UP3, UPT, UR55, URZ, UPT ;  /* 0x000000ff3700728c */ /* 0x000fe4000bf65270 */
[----:B------:R-:W-:Y:S02]  /*9d80*/  UISETP.NE.AND UP0, UPT, UR49, 0x2, UPT ;  /* 0x000000023100788c */ /* 0x000fe4000bf05270 */
[----:B------:R-:W-:Y:S02]  /*9d90*/  UISETP.NE.AND UP1, UPT, UR12, 0x3, UPT ;  /* 0x000000030c00788c */ /* 0x000fe4000bf25270 */
[----:B------:R-:W-:Y:S02]  /*9da0*/  UISETP.NE.AND UP2, UPT, UR13, 0x2, UPT ;  /* 0x000000020d00788c */ /* 0x000fe4000bf45270 */
[----:B------:R-:W-:Y:S02]  /*9db0*/  USEL UR6, URZ, 0x1, UP0 ;  /* 0x00000001ff067887 */ /* 0x000fe40008000000 */
[----:B------:R-:W-:Y:S02]  /*9dc0*/  USEL UR5, URZ, 0x1, UP1 ;  /* 0x00000001ff057887 */ /* 0x000fe40008800000 */
[----:B------:R-:W-:Y:S02]  /*9dd0*/  USEL UR4, URZ, 0x1, UP2 ;  /* 0x00000001ff047887 */ /* 0x000fe40009000000 */
[----:B------:R-:W-:Y:S02]  /*9de0*/  UIADD3 UR48, UPT, UPT, UR37, UR61, URZ ;  /* 0x0000003d25307290 */ /* 0x000fe4000fffe0ff */
[----:B------:R-:W-:Y:S02]  /*9df0*/  UIADD3 UR47, UPT, UPT, UR38, UR62, URZ ;  /* 0x0000003e262f7290 */ /* 0x000fe4000fffe0ff */
[----:B------:R-:W-:Y:S02]  /*9e00*/  USEL UR18, UR49, URZ, UP0 ;  /* 0x000000ff31127287 */ /* 0x000fe40008000000 */
[----:B------:R-:W-:Y:S02]  /*9e10*/  USEL UR46, UR12, URZ, UP1 ;  /* 0x000000ff0c2e7287 */ /* 0x000fe40008800000 */
[----:B------:R-:W-:Y:S02]  /*9e20*/  USEL UR45, UR13, URZ, UP2 ;  /* 0x000000ff0d2d7287 */ /* 0x000fe40009000000 */
[----:B------:R-:W-:Y:S02]  /*9e30*/  ULOP3.LUT UR52, UR52, UR6, URZ, 0x3c, !UPT ;  /* 0x0000000634347292 */ /* 0x000fe4000f8e3cff */
[----:B------:R-:W-:Y:S02]  /*9e40*/  ULOP3.LUT UR53, UR53, UR5, URZ, 0x3c, !UPT ;  /* 0x0000000535357292 */ /* 0x000fe4000f8e3cff */
[----:B------:R-:W-:Y:S01]  /*9e50*/  ULOP3.LUT UR54, UR54, UR4, URZ, 0x3c, !UPT ;  /* 0x0000000436367292 */ /* 0x000fe2000f8e3cff */
[----:B------:R-:W-:Y:S01]  /*9e60*/  UMOV UR36, UR60 ;  /* 0x0000003c00247c82 */ /* 0x000fe20008000000 */
[----:B------:R-:W-:Y:S10]  /*9e70*/  BRA.U UP3, `(.L_x_113) ;  /* 0xffffffb503007547 */ /* 0x000ff4000b83ffff */
[----:B------:R-:W-:-:S09]  /*9e80*/  UISETP.NE.AND UP0, UPT, UR63, URZ, UPT ;  /* 0x000000ff3f00728c */ /* 0x000fd2000bf05270 */
[----:B------:R-:W-:Y:S05]  /*9e90*/  BRA.U !UP0, `(.L_x_114) ;  /* 0x00000001084c7547 */ /* 0x000fea000b800000 */
[----:B------:R-:W3:Y:S02]  /*9ea0*/  LDCU.64 UR4, c[0x0][0x890] ;  /* 0x00011200ff0477ac */ /* 0x000ee40008000a00 */
[----:B---3--:R-:W-:-:S04]  /*9eb0*/  UISETP.NE.U32.AND UP0, UPT, UR4, URZ, UPT ;  /* 0x000000ff0400728c */ /* 0x008fc8000bf05070 */
[----:B------:R-:W-:-:S09]  /*9ec0*/  UISETP.NE.AND.EX UP0, UPT, UR5, URZ, UPT, UP0 ;  /* 0x000000ff0500728c */ /* 0x000fd2000bf05300 */
[----:B------:R-:W-:Y:S05]  /*9ed0*/  BRA.U UP0, `(.L_x_115) ;  /* 0x00000001000c7547 */ /* 0x000fea000b800000 */
[----:B------:R-:W-:-:S13]  /*9ee0*/  FSETP.NEU.AND P0, PT, R157, RZ, PT ;  /* 0x000000ff9d00720b */ /* 0x000fda0003f0d000 */
[----:B------:R-:W-:Y:S05]  /*9ef0*/  @!P0 EXIT ;  /* 0x000000000000894d */ /* 0x000fea0003800000 */
[----:B------:R-:W-:Y:S05]  /*9f00*/  BRA `(.L_x_114) ;  /* 0x0000000000307947 */ /* 0x000fea0003800000 */
.L_x_115:
[----:B--2---:R-:W2:Y:S01]  /*9f10*/  LDL.LU R0, [R1+0x40] ;  /* 0x0000400001007983 */ /* 0x004ea20000300800 */
[----:B------:R-:W-:Y:S01]  /*9f20*/  BSSY.RECONVERGENT B0, `(.L_x_114) ;  /* 0x000000a000007945 */ /* 0x000fe20003800200 */
[----:B--2---:R-:W-:-:S13]  /*9f30*/  LOP3.LUT P0, RZ, R0, 0xff, RZ, 0xc0, !PT ;  /* 0x000000ff00ff7812 */ /* 0x004fda000780c0ff */
[----:B------:R-:W-:Y:S05]  /*9f40*/  @P0 BRA `(.L_x_116) ;  /* 0x0000000000140947 */ /* 0x000fea0003800000 */
[----:B------:R-:W2:Y:S02]  /*9f50*/  LDCU.64 UR4, c[0x0][0x888] ;  /* 0x00011100ff0477ac */ /* 0x000ea40008000a00 */
[----:B--2---:R-:W-:-:S04]  /*9f60*/  ISETP.NE.U32.AND P0, PT, RZ, UR4, PT ;  /* 0x00000004ff007c0c */ /* 0x004fc8000bf05070 */
[----:B------:R-:W-:-:S13]  /*9f70*/  ISETP.NE.AND.EX P0, PT, RZ, UR5, PT, P0 ;  /* 0x00000005ff007c0c */ /* 0x000fda000bf05300 */
[----:B------:R-:W-:Y:S05]  /*9f80*/  @!P0 EXIT ;  /* 0x000000000000894d */ /* 0x000fea0003800000 */
[----:B------:R-:W-:Y:S05]  /*9f90*/  BRA `(.L_x_117) ;  /* 0x0000000000087947 */ /* 0x000fea0003800000 */
.L_x_116:
[----:B------:R-:W-:-:S13]  /*9fa0*/  FSETP.NEU.AND P0, PT, R157, RZ, PT ;  /* 0x000000ff9d00720b */ /* 0x000fda0003f0d000 */
[----:B------:R-:W-:Y:S05]  /*9fb0*/  @!P0 EXIT ;  /* 0x000000000000894d */ /* 0x000fea0003800000 */
.L_x_117:
[----:B------:R-:W-:Y:S05]  /*9fc0*/  BSYNC.RECONVERGENT B0 ;  /* 0x0000000000007941 */ /* 0x000fea0003800200 */
.L_x_114:
[----:B------:R-:W-:-:S04]  /*9fd0*/  DEPBAR.LE SB0, 0x0 ;  /* 0x000080000000791a */ /* 0x000fc80000000000 */
[----:B------:R-:W-:Y:S05]  /*9fe0*/  EXIT ;  /* 0x000000000000794d */ /* 0x000fea0003800000 */
.L_x_20:
[----:B--2---:R2:W3:Y:S02]  /*9ff0*/  SYNCS.PHASECHK.TRANS64.TRYWAIT P0, [R0+URZ+0x190], R2 ;  /* 0x00019002000075a7 */ /* 0x0044e400080011ff */
[----:B---3--:R-:W-:Y:S05]  /*a000*/  @!P0 NANOSLEEP.SYNCS 0x989680 ;  /* 0x009896800000895d */ /* 0x008fea0003900000 */
[----:B------:R-:W3:Y:S02]  /*a010*/  @!P0 SYNCS.PHASECHK.TRANS64 P0, [R0+URZ+0x190], R2 ;  /* 0x00019002000085a7 */ /* 0x000ee400080010ff */
[----:B---3--:R-:W-:Y:S05]  /*a020*/  @!P0 BRA `(.L_x_20) ;  /* 0xfffffffc00f08947 */ /* 0x008fea000383ffff */
[----:B------:R-:W-:Y:S05]  /*a030*/  BRA `(.L_x_118) ;  /* 0xffffff7800107947 */ /* 0x000fea000383ffff */
.L_x_23:
[----:B-1----:R-:W-:Y:S07]  /*a040*/  MOV R0, UR33 ;  /* 0x0000002100007c02 */ /* 0x002fee0008000f00 */
.L_x_119:
[----:B-1----:R1:W2:Y:S02]  /*a050*/  SYNCS.PHASECHK.TRANS64.TRYWAIT P0, [R0+URZ+0x80], R3 ;  /* 0x00008003000075a7 */ /* 0x0022a400080011ff */
[----:B--2---:R-:W-:Y:S05]  /*a060*/  @!P0 NANOSLEEP.SYNCS 0x989680 ;  /* 0x009896800000895d */ /* 0x004fea0003900000 */
[----:B------:R-:W2:Y:S02]  /*a070*/  @!P0 SYNCS.PHASECHK.TRANS64 P0, [R0+URZ+0x80], R3 ;  /* 0x00008003000085a7 */ /* 0x000ea400080010ff */
[----:B--2---:R-:W-:Y:S05]  /*a080*/  @!P0 BRA `(.L_x_119) ;  /* 0xfffffffc00f08947 */ /* 0x004fea000383ffff */
[----:B------:R-:W-:Y:S05]  /*a090*/  BRA `(.L_x_22) ;  /* 0xffffff7800587947 */ /* 0x000fea000383ffff */
.L_x_29:
[----:B-1----:R-:W-:Y:S07]  /*a0a0*/  MOV R0, UR17 ;  /* 0x0000001100007c02 */ /* 0x002fee0008000f00 */
.L_x_120:
[----:B-1----:R1:W2:Y:S02]  /*a0b0*/  SYNCS.PHASECHK.TRANS64.TRYWAIT P0, [R0+URZ+0x80], R3 ;  /* 0x00008003000075a7 */ /* 0x0022a400080011ff */
[----:B--2---:R-:W-:Y:S05]  /*a0c0*/  @!P0 NANOSLEEP.SYNCS 0x989680 ;  /* 0x009896800000895d */ /* 0x004fea0003900000 */
[----:B------:R-:W2:Y:S02]  /*a0d0*/  @!P0 SYNCS.PHASECHK.TRANS64 P0, [R0+URZ+0x80], R3 ;  /* 0x00008003000085a7 */ /* 0x000ea400080010ff */
[----:B--2---:R-:W-:Y:S05]  /*a0e0*/  @!P0 BRA `(.L_x_120) ;  /* 0xfffffffc00f08947 */ /* 0x004fea000383ffff */
[----:B------:R-:W-:Y:S05]  /*a0f0*/  BRA `(.L_x_28) ;  /* 0xffffff7c00007947 */ /* 0x000fea000383ffff */
.L_x_33:
[----:B-1----:R1:W2:Y:S02]  /*a100*/  SYNCS.PHASECHK.TRANS64.TRYWAIT P0, [R3+URZ+0x130], R0 ;  /* 0x00013000030075a7 */ /* 0x0022a400080011ff */
[----:B--2---:R-:W-:Y:S05]  /*a110*/  @!P0 NANOSLEEP.SYNCS 0x989680 ;  /* 0x009896800000895d */ /* 0x004fea0003900000 */
[----:B------:R-:W2:Y:S02]  /*a120*/  @!P0 SYNCS.PHASECHK.TRANS64 P0, [R3+URZ+0x130], R0 ;  /* 0x00013000030085a7 */ /* 0x000ea400080010ff */
[----:B--2---:R-:W-:Y:S05]  /*a130*/  @!P0 BRA `(.L_x_33) ;  /* 0xfffffffc00f08947 */ /* 0x004fea000383ffff */
[----:B------:R-:W-:Y:S05]  /*a140*/  BRA `(.L_x_121) ;  /* 0xffffff7c00907947 */ /* 0x000fea000383ffff */
.L_x_37:
[----:B------:R-:W-:-:S07]  /*a150*/  MOV R0, UR4 ;  /* 0x0000000400007c02 */ /* 0x000fce0008000f00 */
.L_x_122:
[----:B-1----:R1:W2:Y:S02]  /*a160*/  SYNCS.PHASECHK.TRANS64.TRYWAIT P0, [R0+URZ], R2 ;  /* 0x00000002000075a7 */ /* 0x0022a400080011ff */
[----:B--2---:R-:W-:Y:S05]  /*a170*/  @!P0 NANOSLEEP.SYNCS 0x989680 ;  /* 0x009896800000895d */ /* 0x004fea0003900000 */
[----:B------:R-:W2:Y:S02]  /*a180*/  @!P0 SYNCS.PHASECHK.TRANS64 P0, [R0+URZ], R2 ;  /* 0x00000002000085a7 */ /* 0x000ea400080010ff */
[----:B--2---:R-:W-:Y:S05]  /*a190*/  @!P0 BRA `(.L_x_122) ;  /* 0xfffffffc00f08947 */ /* 0x004fea000383ffff */
[----:B------:R-:W-:Y:S05]  /*a1a0*/  BRA `(.L_x_123) ;  /* 0xffffff8400347947 */ /* 0x000fea000383ffff */
.L_x_38:
[----:B------:R-:W-:-:S07]  /*a1b0*/  MOV R0, UR5 ;  /* 0x0000000500007c02 */ /* 0x000fce0008000f00 */
.L_x_124:
[----:B-1----:R1:W2:Y:S02]  /*a1c0*/  SYNCS.PHASECHK.TRANS64.TRYWAIT P0, [R0+URZ], R3 ;  /* 0x00000003000075a7 */ /* 0x0022a400080011ff */
[----:B--2---:R-:W-:Y:S05]  /*a1d0*/  @!P0 NANOSLEEP.SYNCS 0x989680 ;  /* 0x009896800000895d */ /* 0x004fea0003900000 */
[----:B------:R-:W2:Y:S02]  /*a1e0*/  @!P0 SYNCS.PHASECHK.TRANS64 P0, [R0+URZ], R3 ;  /* 0x00000003000085a7 */ /* 0x000ea400080010ff */
[----:B--2---:R-:W-:Y:S05]  /*a1f0*/  @!P0 BRA `(.L_x_124) ;  /* 0xfffffffc00f08947 */ /* 0x004fea000383ffff */
[----:B------:R-:W-:Y:S05]  /*a200*/  BRA `(.L_x_125) ;  /* 0xffffff8400407947 */ /* 0x000fea000383ffff */
.L_x_39:
[----:B------:R-:W-:-:S07]  /*a210*/  MOV R0, UR5 ;  /* 0x0000000500007c02 */ /* 0x000fce0008000f00 */
.L_x_126:
[----:B-1----:R1:W2:Y:S02]  /*a220*/  SYNCS.PHASECHK.TRANS64.TRYWAIT P0, [R0+URZ], R3 ;  /* 0x00000003000075a7 */ /* 0x0022a400080011ff */
[----:B--2---:R-:W-:Y:S05]  /*a230*/  @!P0 NANOSLEEP.SYNCS 0x989680 ;  /* 0x009896800000895d */ /* 0x004fea0003900000 */
[----:B------:R-:W2:Y:S02]  /*a240*/  @!P0 SYNCS.PHASECHK.TRANS64 P0, [R0+URZ], R3 ;  /* 0x00000003000085a7 */ /* 0x000ea400080010ff */
[----:B--2---:R-:W-:Y:S05]  /*a250*/  @!P0 BRA `(.L_x_126) ;  /* 0xfffffffc00f08947 */ /* 0x004fea000383ffff */
[----:B------:R-:W-:Y:S05]  /*a260*/  BRA `(.L_x_127) ;  /* 0xffffff84004c7947 */ /* 0x000fea000383ffff */
.L_x_40:
[----:B------:R-:W-:-:S07]  /*a270*/  MOV R0, UR5 ;  /* 0x0000000500007c02 */ /* 0x000fce0008000f00 */
.L_x_128:
[----:B-1----:R1:W2:Y:S02]  /*a280*/  SYNCS.PHASECHK.TRANS64.TRYWAIT P0, [R0+URZ], R3 ;  /* 0x00000003000075a7 */ /* 0x0022a400080011ff */
[----:B--2---:R-:W-:Y:S05]  /*a290*/  @!P0 NANOSLEEP.SYNCS 0x989680 ;  /* 0x009896800000895d */ /* 0x004fea0003900000 */
[----:B------:R-:W2:Y:S02]  /*a2a0*/  @!P0 SYNCS.PHASECHK.TRANS64 P0, [R0+URZ], R3 ;  /* 0x00000003000085a7 */ /* 0x000ea400080010ff */
[----:B--2---:R-:W-:Y:S05]  /*a2b0*/  @!P0 BRA `(.L_x_128) ;  /* 0xfffffffc00f08947 */ /* 0x004fea000383ffff */
[----:B------:R-:W-:Y:S05]  /*a2c0*/  BRA `(.L_x_129) ;  /* 0xffffff8400587947 */ /* 0x000fea000383ffff */
.L_x_41:
[----:B------:R-:W-:-:S07]  /*a2d0*/  MOV R0, UR5 ;  /* 0x0000000500007c02 */ /* 0x000fce0008000f00 */
.L_x_130:
[----:B-1----:R1:W2:Y:S02]  /*a2e0*/  SYNCS.PHASECHK.TRANS64.TRYWAIT P0, [R0+URZ], R3 ;  /* 0x00000003000075a7 */ /* 0x0022a400080011ff */
[----:B--2---:R-:W-:Y:S05]  /*a2f0*/  @!P0 NANOSLEEP.SYNCS 0x989680 ;  /* 0x009896800000895d */ /* 0x004fea0003900000 */
[----:B------:R-:W2:Y:S02]  /*a300*/  @!P0 SYNCS.PHASECHK.TRANS64 P0, [R0+URZ], R3 ;  /* 0x00000003000085a7 */ /* 0x000ea400080010ff */
[----:B--2---:R-:W-:Y:S05]  /*a310*/  @!P0 BRA `(.L_x_130) ;  /* 0xfffffffc00f08947 */ /* 0x004fea000383ffff */
[----:B------:R-:W-:Y:S05]  /*a320*/  BRA `(.L_x_131) ;  /* 0xffffff8400647947 */ /* 0x000fea000383ffff */
.L_x_42:
[----:B------:R-:W-:-:S07]  /*a330*/  MOV R0, UR5 ;  /* 0x0000000500007c02 */ /* 0x000fce0008000f00 */
.L_x_132:
[----:B-1----:R1:W2:Y:S02]  /*a340*/  SYNCS.PHASECHK.TRANS64.TRYWAIT P0, [R0+URZ], R3 ;  /* 0x00000003000075a7 */ /* 0x0022a400080011ff */
[----:B--2---:R-:W-:Y:S05]  /*a350*/  @!P0 NANOSLEEP.SYNCS 0x989680 ;  /* 0x009896800000895d */ /* 0x004fea0003900000 */
[----:B------:R-:W2:Y:S02]  /*a360*/  @!P0 SYNCS.PHASECHK.TRANS64 P0, [R0+URZ], R3 ;  /* 0x00000003000085a7 */ /* 0x000ea400080010ff */
[----:B--2---:R-:W-:Y:S05]  /*a370*/  @!P0 BRA `(.L_x_132) ;  /* 0xfffffffc00f08947 */ /* 0x004fea000383ffff */
[----:B------:R-:W-:Y:S05]  /*a380*/  BRA `(.L_x_133) ;  /* 0xffffff8400707947 */ /* 0x000fea000383ffff */
.L_x_43:
[----:B------:R-:W-:-:S07]  /*a390*/  MOV R0, UR5 ;  /* 0x0000000500007c02 */ /* 0x000fce0008000f00 */
.L_x_134:
[----:B-1----:R1:W2:Y:S02]  /*a3a0*/  SYNCS.PHASECHK.TRANS64.TRYWAIT P0, [R0+URZ], R3 ;  /* 0x00000003000075a7 */ /* 0x0022a400080011ff */
[----:B--2---:R-:W-:Y:S05]  /*a3b0*/  @!P0 NANOSLEEP.SYNCS 0x989680 ;  /* 0x009896800000895d */ /* 0x004fea0003900000 */
[----:B------:R-:W2:Y:S02]  /*a3c0*/  @!P0 SYNCS.PHASECHK.TRANS64 P0, [R0+URZ], R3 ;  /* 0x00000003000085a7 */ /* 0x000ea400080010ff */
[----:B--2---:R-:W-:Y:S05]  /*a3d0*/  @!P0 BRA `(.L_x_134) ;  /* 0xfffffffc00f08947 */ /* 0x004fea000383ffff */
[----:B------:R-:W-:Y:S05]  /*a3e0*/  BRA `(.L_x_135) ;  /* 0xffffff84007c7947 */ /* 0x000fea000383ffff */
.L_x_44:
[----:B------:R-:W-:-:S07]  /*a3f0*/  MOV R0, UR5 ;  /* 0x0000000500007c02 */ /* 0x000fce0008000f00 */
.L_x_136:
[----:B-1----:R1:W2:Y:S02]  /*a400*/  SYNCS.PHASECHK.TRANS64.TRYWAIT P0, [R0+URZ], R3 ;  /* 0x00000003000075a7 */ /* 0x0022a400080011ff */
[----:B--2---:R-:W-:Y:S05]  /*a410*/  @!P0 NANOSLEEP.SYNCS 0x989680 ;  /* 0x009896800000895d */ /* 0x004fea0003900000 */
[----:B------:R-:W2:Y:S02]  /*a420*/  @!P0 SYNCS.PHASECHK.TRANS64 P0, [R0+URZ], R3 ;  /* 0x00000003000085a7 */ /* 0x000ea400080010ff */
[----:B--2---:R-:W-:Y:S05]  /*a430*/  @!P0 BRA `(.L_x_136) ;  /* 0xfffffffc00f08947 */ /* 0x004fea000383ffff */
[----:B------:R-:W-:Y:S05]  /*a440*/  BRA `(.L_x_137) ;  /* 0xffffff8400887947 */ /* 0x000fea000383ffff */
.L_x_45:
[----:B------:R-:W-:-:S07]  /*a450*/  MOV R0, UR5 ;  /* 0x0000000500007c02 */ /* 0x000fce0008000f00 */
.L_x_138:
[----:B-1----:R1:W2:Y:S02]  /*a460*/  SYNCS.PHASECHK.TRANS64.TRYWAIT P0, [R0+URZ], R3 ;  /* 0x00000003000075a7 */ /* 0x0022a400080011ff */
[----:B--2---:R-:W-:Y:S05]  /*a470*/  @!P0 NANOSLEEP.SYNCS 0x989680 ;  /* 0x009896800000895d */ /* 0x004fea0003900000 */
[----:B------:R-:W2:Y:S02]  /*a480*/  @!P0 SYNCS.PHASECHK.TRANS64 P0, [R0+URZ], R3 ;  /* 0x00000003000085a7 */ /* 0x000ea400080010ff */
[----:B--2---:R-:W-:Y:S05]  /*a490*/  @!P0 BRA `(.L_x_138) ;  /* 0xfffffffc00f08947 */ /* 0x004fea000383ffff */
[----:B------:R-:W-:Y:S05]  /*a4a0*/  BRA `(.L_x_139) ;  /* 0xffffff8400947947 */ /* 0x000fea000383ffff */
.L_x_46:
[----:B------:R-:W-:-:S07]  /*a4b0*/  MOV R0, UR5 ;  /* 0x0000000500007c02 */ /* 0x000fce0008000f00 */
.L_x_140:
[----:B-1----:R1:W2:Y:S02]  /*a4c0*/  SYNCS.PHASECHK.TRANS64.TRYWAIT P0, [R0+URZ], R3 ;  /* 0x00000003000075a7 */ /* 0x0022a400080011ff */
[----:B--2---:R-:W-:Y:S05]  /*a4d0*/  @!P0 NANOSLEEP.SYNCS 0x989680 ;  /* 0x009896800000895d */ /* 0x004fea0003900000 */
[----:B------:R-:W2:Y:S02]  /*a4e0*/  @!P0 SYNCS.PHASECHK.TRANS64 P0, [R0+URZ], R3 ;  /* 0x00000003000085a7 */ /* 0x000ea400080010ff */
[----:B--2---:R-:W-:Y:S05]  /*a4f0*/  @!P0 BRA `(.L_x_140) ;  /* 0xfffffffc00f08947 */ /* 0x004fea000383ffff */
[----:B------:R-:W-:Y:S05]  /*a500*/  BRA `(.L_x_141) ;  /* 0xffffff8400a07947 */ /* 0x000fea000383ffff */
.L_x_47:
[----:B------:R-:W-:-:S07]  /*a510*/  MOV R0, UR5 ;  /* 0x0000000500007c02 */ /* 0x000fce0008000f00 */
.L_x_142:
[----:B-1----:R1:W2:Y:S02]  /*a520*/  SYNCS.PHASECHK.TRANS64.TRYWAIT P0, [R0+URZ], R3 ;  /* 0x00000003000075a7 */ /* 0x0022a400080011ff */
[----:B--2---:R-:W-:Y:S05]  /*a530*/  @!P0 NANOSLEEP.SYNCS 0x989680 ;  /* 0x009896800000895d */ /* 0x004fea0003900000 */
[----:B------:R-:W2:Y:S02]  /*a540*/  @!P0 SYNCS.PHASECHK.TRANS64 P0, [R0+URZ], R3 ;  /* 0x00000003000085a7 */ /* 0x000ea400080010ff */
[----:B--2---:R-:W-:Y:S05]  /*a550*/  @!P0 BRA `(.L_x_142) ;  /* 0xfffffffc00f08947 */ /* 0x004fea000383ffff */
[----:B------:R-:W-:Y:S05]  /*a560*/  BRA `(.L_x_143) ;  /* 0xffffff8400ac7947 */ /* 0x000fea000383ffff */
.L_x_48:
[----:B------:R-:W-:-:S07]  /*a570*/  MOV R0, UR5 ;  /* 0x0000000500007c02 */ /* 0x000fce0008000f00 */
.L_x_144:
[----:B-1----:R1:W2:Y:S02]  /*a580*/  SYNCS.PHASECHK.TRANS64.TRYWAIT P0, [R0+URZ], R3 ;  /* 0x00000003000075a7 */ /* 0x0022a400080011ff */
[----:B--2---:R-:W-:Y:S05]  /*a590*/  @!P0 NANOSLEEP.SYNCS 0x989680 ;  /* 0x009896800000895d */ /* 0x004fea0003900000 */
[----:B------:R-:W2:Y:S02]  /*a5a0*/  @!P0 SYNCS.PHASECHK.TRANS64 P0, [R0+URZ], R3 ;  /* 0x00000003000085a7 */ /* 0x000ea400080010ff */
[----:B--2---:R-:W-:Y:S05]  /*a5b0*/  @!P0 BRA `(.L_x_144) ;  /* 0xfffffffc00f08947 */ /* 0x004fea000383ffff */
[----:B------:R-:W-:Y:S05]  /*a5c0*/  BRA `(.L_x_145) ;  /* 0xffffff8400b87947 */ /* 0x000fea000383ffff */
.L_x_49:
[----:B------:R-:W-:-:S07]  /*a5d0*/  MOV R0, UR5 ;  /* 0x0000000500007c02 */ /* 0x000fce0008000f00 */
.L_x_146:
[----:B-1----:R1:W2:Y:S02]  /*a5e0*/  SYNCS.PHASECHK.TRANS64.TRYWAIT P0, [R0+URZ], R3 ;  /* 0x00000003000075a7 */ /* 0x0022a400080011ff */
[----:B--2---:R-:W-:Y:S05]  /*a5f0*/  @!P0 NANOSLEEP.SYNCS 0x989680 ;  /* 0x009896800000895d */ /* 0x004fea0003900000 */
[----:B------:R-:W2:Y:S02]  /*a600*/  @!P0 SYNCS.PHASECHK.TRANS64 P0, [R0+URZ], R3 ;  /* 0x00000003000085a7 */ /* 0x000ea400080010ff */
[----:B--2---:R-:W-:Y:S05]  /*a610*/  @!P0 BRA `(.L_x_146) ;  /* 0xfffffffc00f08947 */ /* 0x004fea000383ffff */
[----:B------:R-:W-:Y:S05]  /*a620*/  BRA `(.L_x_147) ;  /* 0xffffff8400c47947 */ /* 0x000fea000383ffff */
.L_x_50:
[----:B------:R-:W-:-:S07]  /*a630*/  MOV R0, UR5 ;  /* 0x0000000500007c02 */ /* 0x000fce0008000f00 */
.L_x_148:
[----:B-1----:R1:W2:Y:S02]  /*a640*/  SYNCS.PHASECHK.TRANS64.TRYWAIT P0, [R0+URZ], R3 ;  /* 0x00000003000075a7 */ /* 0x0022a400080011ff */
[----:B--2---:R-:W-:Y:S05]  /*a650*/  @!P0 NANOSLEEP.SYNCS 0x989680 ;  /* 0x009896800000895d */ /* 0x004fea0003900000 */
[----:B------:R-:W2:Y:S02]  /*a660*/  @!P0 SYNCS.PHASECHK.TRANS64 P0, [R0+URZ], R3 ;  /* 0x00000003000085a7 */ /* 0x000ea400080010ff */
[----:B--2---:R-:W-:Y:S05]  /*a670*/  @!P0 BRA `(.L_x_148) ;  /* 0xfffffffc00f08947 */ /* 0x004fea000383ffff */
[----:B------:R-:W-:Y:S05]  /*a680*/  BRA `(.L_x_149) ;  /* 0xffffff8400d07947 */ /* 0x000fea000383ffff */
.L_x_51:
[----:B------:R-:W-:-:S07]  /*a690*/  MOV R0, UR5 ;  /* 0x0000000500007c02 */ /* 0x000fce0008000f00 */
.L_x_150:
[----:B-1----:R1:W2:Y:S02]  /*a6a0*/  SYNCS.PHASECHK.TRANS64.TRYWAIT P0, [R0+URZ], R3 ;  /* 0x00000003000075a7 */ /* 0x0022a400080011ff */
[----:B--2---:R-:W-:Y:S05]  /*a6b0*/  @!P0 NANOSLEEP.SYNCS 0x989680 ;  /* 0x009896800000895d */ /* 0x004fea0003900000 */
[----:B------:R-:W2:Y:S02]  /*a6c0*/  @!P0 SYNCS.PHASECHK.TRANS64 P0, [R0+URZ], R3 ;  /* 0x00000003000085a7 */ /* 0x000ea400080010ff */
[----:B--2---:R-:W-:Y:S05]  /*a6d0*/  @!P0 BRA `(.L_x_150) ;  /* 0xfffffffc00f08947 */ /* 0x004fea000383ffff */
[----:B------:R-:W-:Y:S05]  /*a6e0*/  BRA `(.L_x_151) ;  /* 0xffffff8400dc7947 */ /* 0x000fea000383ffff */
.L_x_54:
[----:B--2---:R2:W3:Y:S02]  /*a6f0*/  SYNCS.PHASECHK.TRANS64.TRYWAIT P0, [R2+URZ+0x180], R4 ;  /* 0x00018004020075a7 */ /* 0x0044e400080011ff */
[----:B---3--:R-:W-:Y:S05]  /*a700*/  @!P0 NANOSLEEP.SYNCS 0x989680 ;  /* 0x009896800000895d */ /* 0x008fea0003900000 */
[----:B------:R-:W3:Y:S02]  /*a710*/  @!P0 SYNCS.PHASECHK.TRANS64 P0, [R2+URZ+0x180], R4 ;  /* 0x00018004020085a7 */ /* 0x000ee400080010ff */
[----:B---3--:R-:W-:Y:S05]  /*a720*/  @!P0 BRA `(.L_x_54) ;  /* 0xfffffffc00f08947 */ /* 0x008fea000383ffff */
[----:B------:R-:W-:Y:S05]  /*a730*/  BRA `(.L_x_152) ;  /* 0xffffff8800387947 */ /* 0x000fea000383ffff */
.L_x_55:
[----:B------:R-:W-:-:S07]  /*a740*/  MOV R2, UR4 ;  /* 0x0000000400027c02 */ /* 0x000fce0008000f00 */
.L_x_153:
[----:B--2---:R2:W3:Y:S02]  /*a750*/  SYNCS.PHASECHK.TRANS64.TRYWAIT P0, [R2+URZ+0x140], R5 ;  /* 0x00014005020075a7 */ /* 0x0044e400080011ff */
[----:B---3--:R-:W-:Y:S05]  /*a760*/  @!P0 NANOSLEEP.SYNCS 0x989680 ;  /* 0x009896800000895d */ /* 0x008fea0003900000 */
[----:B------:R-:W3:Y:S02]  /*a770*/  @!P0 SYNCS.PHASECHK.TRANS64 P0, [R2+URZ+0x140], R5 ;  /* 0x00014005020085a7 */ /* 0x000ee400080010ff */
[----:B---3--:R-:W-:Y:S05]  /*a780*/  @!P0 BRA `(.L_x_153) ;  /* 0xfffffffc00f08947 */ /* 0x008fea000383ffff */
[----:B------:R-:W-:Y:S05]  /*a790*/  BRA `(.L_x_154) ;  /* 0xffffff8800487947 */ /* 0x000fea000383ffff */
.L_x_56:
[----:B--2---:R2:W3:Y:S02]  /*a7a0*/  SYNCS.PHASECHK.TRANS64.TRYWAIT P1, [R2+URZ+0x130], R4 ;  /* 0x00013004020075a7 */ /* 0x0044e400080211ff */
[----:B---3--:R-:W-:Y:S05]  /*a7b0*/  @!P1 NANOSLEEP.SYNCS 0x989680 ;  /* 0x009896800000995d */ /* 0x008fea0003900000 */
[----:B------:R-:W3:Y:S02]  /*a7c0*/  @!P1 SYNCS.PHASECHK.TRANS64 P1, [R2+URZ+0x130], R4 ;  /* 0x00013004020095a7 */ /* 0x000ee400080210ff */
[----:B---3--:R-:W-:Y:S05]  /*a7d0*/  @!P1 BRA `(.L_x_56) ;  /* 0xfffffffc00f09947 */ /* 0x008fea000383ffff */
[----:B------:R-:W-:Y:S05]  /*a7e0*/  BRA `(.L_x_155) ;  /* 0xffffff8800787947 */ /* 0x000fea000383ffff */
.L_x_59:
[----:B------:R-:W-:-:S07]  /*a7f0*/  MOV R0, UR4 ;  /* 0x0000000400007c02 */ /* 0x000fce0008000f00 */
.L_x_156:
[----:B--2---:R2:W3:Y:S02]  /*a800*/  SYNCS.PHASECHK.TRANS64.TRYWAIT P0, [R0+URZ+0x140], R2 ;  /* 0x00014002000075a7 */ /* 0x0044e400080011ff */
[----:B---3--:R-:W-:Y:S05]  /*a810*/  @!P0 NANOSLEEP.SYNCS 0x989680 ;  /* 0x009896800000895d */ /* 0x008fea0003900000 */
[----:B------:R-:W3:Y:S02]  /*a820*/  @!P0 SYNCS.PHASECHK.TRANS64 P0, [R0+URZ+0x140], R2 ;  /* 0x00014002000085a7 */ /* 0x000ee400080010ff */
[----:B---3--:R-:W-:Y:S05]  /*a830*/  @!P0 BRA `(.L_x_156) ;  /* 0xfffffffc00f08947 */ /* 0x008fea000383ffff */
[----:B------:R-:W-:Y:S05]  /*a840*/  BRA `(.L_x_58) ;  /* 0xffffff8800cc7947 */ /* 0x000fea000383ffff */
.L_x_66:
[----:B-1----:R1:W2:Y:S02]  /*a850*/  SYNCS.PHASECHK.TRANS64.TRYWAIT P1, [R0+URZ+0x130], R2 ;  /* 0x00013002000075a7 */ /* 0x0022a400080211ff */
[----:B--2---:R-:W-:Y:S05]  /*a860*/  @!P1 NANOSLEEP.SYNCS 0x989680 ;  /* 0x009896800000995d */ /* 0x004fea0003900000 */
[----:B------:R-:W2:Y:S02]  /*a870*/  @!P1 SYNCS.PHASECHK.TRANS64 P1, [R0+URZ+0x130], R2 ;  /* 0x00013002000095a7 */ /* 0x000ea400080210ff */
[----:B--2---:R-:W-:Y:S05]  /*a880*/  @!P1 BRA `(.L_x_66) ;  /* 0xfffffffc00f09947 */ /* 0x004fea000383ffff */
[----:B------:R-:W-:Y:S05]  /*a890*/  BRA `(.L_x_157) ;  /* 0xffffff9000247947 */ /* 0x000fea000383ffff */
.L_x_67:
[----:B------:R-:W-:-:S07]  /*a8a0*/  MOV R2, UR17 ;  /* 0x0000001100027c02 */ /* 0x000fce0008000f00 */
.L_x_158:
[----:B-1----:R1:W2:Y:S02]  /*a8b0*/  SYNCS.PHASECHK.TRANS64.TRYWAIT P0, [R2+URZ+0x168], R0 ;  /* 0x00016800020075a7 */ /* 0x0022a400080011ff */
[----:B--2---:R-:W-:Y:S05]  /*a8c0*/  @!P0 NANOSLEEP.SYNCS 0x989680 ;  /* 0x009896800000895d */ /* 0x004fea0003900000 */
[----:B------:R-:W2:Y:S02]  /*a8d0*/  @!P0 SYNCS.PHASECHK.TRANS64 P0, [R2+URZ+0x168], R0 ;  /* 0x00016800020085a7 */ /* 0x000ea400080010ff */
[----:B--2---:R-:W-:Y:S05]  /*a8e0*/  @!P0 BRA `(.L_x_158) ;  /* 0xfffffffc00f08947 */ /* 0x004fea000383ffff */
[----:B------:R-:W-:Y:S05]  /*a8f0*/  BRA `(.L_x_159) ;  /* 0xffffff9000547947 */ /* 0x000fea000383ffff */
.L_x_70:
[----:B------:R-:W-:Y:S07]  /*a900*/  MOV R0, UR7 ;  /* 0x0000000700007c02 */ /* 0x000fee0008000f00 */
.L_x_160:
[----:B-1----:R1:W2:Y:S02]  /*a910*/  SYNCS.PHASECHK.TRANS64.TRYWAIT P0, [R0+URZ], R2 ;  /* 0x00000002000075a7 */ /* 0x0022a400080011ff */
[----:B--2---:R-:W-:Y:S05]  /*a920*/  @!P0 NANOSLEEP.SYNCS 0x989680 ;  /* 0x009896800000895d */ /* 0x004fea0003900000 */
[----:B------:R-:W2:Y:S02]  /*a930*/  @!P0 SYNCS.PHASECHK.TRANS64 P0, [R0+URZ], R2 ;  /* 0x00000002000085a7 */ /* 0x000ea400080010ff */
[----:B--2---:R-:W-:Y:S05]  /*a940*/  @!P0 BRA `(.L_x_160) ;  /* 0xfffffffc00f08947 */ /* 0x004fea000383ffff */
[----:B------:R-:W-:Y:S05]  /*a950*/  BRA `(.L_x_69) ;  /* 0xffffff9000747947 */ /* 0x000fea000383ffff */
.L_x_73:
[----:B------:R-:W-:-:S07]  /*a960*/  MOV R0, UR4 ;  /* 0x0000000400007c02 */ /* 0x000fce0008000f00 */
.L_x_161:
[----:B--2---:R2:W3:Y:S02]  /*a970*/  SYNCS.PHASECHK.TRANS64.TRYWAIT P0, [R0+URZ], R2 ;  /* 0x00000002000075a7 */ /* 0x0044e400080011ff */
[----:B---3--:R-:W-:Y:S05]  /*a980*/  @!P0 NANOSLEEP.SYNCS 0x989680 ;  /* 0x009896800000895d */ /* 0x008fea0003900000 */
[----:B------:R-:W3:Y:S02]  /*a990*/  @!P0 SYNCS.PHASECHK.TRANS64 P0, [R0+URZ], R2 ;  /* 0x00000002000085a7 */ /* 0x000ee400080010ff */
[----:B---3--:R-:W-:Y:S05]  /*a9a0*/  @!P0 BRA `(.L_x_161) ;  /* 0xfffffffc00f08947 */ /* 0x008fea000383ffff */
[----:B------:R-:W-:Y:S05]  /*a9b0*/  BRA `(.L_x_162) ;  /* 0xffffff9400187947 */ /* 0x000fea000383ffff */
.L_x_74:
[----:B------:R-:W-:-:S07]  /*a9c0*/  MOV R0, UR5 ;  /* 0x0000000500007c02 */ /* 0x000fce0008000f00 */
.L_x_163:
[----:B-1----:R1:W2:Y:S02]  /*a9d0*/  SYNCS.PHASECHK.TRANS64.TRYWAIT P0, [R0+URZ], R2 ;  /* 0x00000002000075a7 */ /* 0x0022a400080011ff */
[----:B--2---:R-:W-:Y:S05]  /*a9e0*/  @!P0 NANOSLEEP.SYNCS 0x989680 ;  /* 0x009896800000895d */ /* 0x004fea0003900000 */
[----:B------:R-:W2:Y:S02]  /*a9f0*/  @!P0 SYNCS.PHASECHK.TRANS64 P0, [R0+URZ], R2 ;  /* 0x00000002000085a7 */ /* 0x000ea400080010ff */
[----:B--2---:R-:W-:Y:S05]  /*aa00*/  @!P0 BRA `(.L_x_163) ;  /* 0xfffffffc00f08947 */ /* 0x004fea000383ffff */
[----:B------:R-:W-:Y:S05]  /*aa10*/  BRA `(.L_x_164) ;  /* 0xffffff9400247947 */ /* 0x000fea000383ffff */
.L_x_75:
[----:B------:R-:W-:-:S07]  /*aa20*/  MOV R0, UR4 ;  /* 0x0000000400007c02 */ /* 0x000fce0008000f00 */
.L_x_165:
[----:B-1----:R1:W2:Y:S02]  /*aa30*/  SYNCS.PHASECHK.TRANS64.TRYWAIT P0, [R0+URZ], R2 ;  /* 0x00000002000075a7 */ /* 0x0022a400080011ff */
[----:B--2---:R-:W-:Y:S05]  /*aa40*/  @!P0 NANOSLEEP.SYNCS 0x989680 ;  /* 0x009896800000895d */ /* 0x004fea0003900000 */
[----:B------:R-:W2:Y:S02]  /*aa50*/  @!P0 SYNCS.PHASECHK.TRANS64 P0, [R0+URZ], R2 ;  /* 0x00000002000085a7 */ /* 0x000ea400080010ff */
[----:B--2---:R-:W-:Y:S05]  /*aa60*/  @!P0 BRA `(.L_x_165) ;  /* 0xfffffffc00f08947 */ /* 0x004fea000383ffff */
[----:B------:R-:W-:Y:S05]  /*aa70*/  BRA `(.L_x_166) ;  /* 0xffffff9400307947 */ /* 0x000fea000383ffff */
.L_x_80:
[----:B--2---:R2:W4:Y:S02]  /*aa80*/  SYNCS.PHASECHK.TRANS64.TRYWAIT P0, [R3+URZ+0x130], R0 ;  /* 0x00013000030075a7 */ /* 0x00452400080011ff */
[----:B----4-:R-:W-:Y:S05]  /*aa90*/  @!P0 NANOSLEEP.SYNCS 0x989680 ;  /* 0x009896800000895d */ /* 0x010fea0003900000 */
[----:B------:R-:W4:Y:S02]  /*aaa0*/  @!P0 SYNCS.PHASECHK.TRANS64 P0, [R3+URZ+0x130], R0 ;  /* 0x00013000030085a7 */ /* 0x000f2400080010ff */
[----:B----4-:R-:W-:Y:S05]  /*aab0*/  @!P0 BRA `(.L_x_80) ;  /* 0xfffffffc00f08947 */ /* 0x010fea000383ffff */
[----:B------:R-:W-:Y:S05]  /*aac0*/  BRA `(.L_x_167) ;  /* 0xffffff9800507947 */ /* 0x000fea000383ffff */
.L_x_83:
[----:B-1----:R-:W-:Y:S07]  /*aad0*/  MOV R0, UR6 ;  /* 0x0000000600007c02 */ /* 0x002fee0008000f00 */
.L_x_168:
[----:B-1----:R1:W2:Y:S02]  /*aae0*/  SYNCS.PHASECHK.TRANS64.TRYWAIT P1, [R0+URZ+0x128], R2 ;  /* 0x00012802000075a7 */ /* 0x0022a400080211ff */
[----:B--2---:R-:W-:Y:S05]  /*aaf0*/  @!P1 NANOSLEEP.SYNCS 0x989680 ;  /* 0x009896800000995d */ /* 0x004fea0003900000 */
[----:B------:R-:W2:Y:S02]  /*ab00*/  @!P1 SYNCS.PHASECHK.TRANS64 P1, [R0+URZ+0x128], R2 ;  /* 0x00012802000095a7 */ /* 0x000ea400080210ff */
[----:B--2---:R-:W-:Y:S05]  /*ab10*/  @!P1 BRA `(.L_x_168) ;  /* 0xfffffffc00f09947 */ /* 0x004fea000383ffff */
[----:B------:R-:W-:Y:S05]  /*ab20*/  BRA `(.L_x_82) ;  /* 0xffffff9c00c07947 */ /* 0x000fea000383ffff */
.L_x_86:
[----:B------:R-:W-:Y:S07]  /*ab30*/  MOV R2, UR5 ;  /* 0x0000000500027c02 */ /* 0x000fee0008000f00 */
.L_x_169:
[----:B-1----:R1:W2:Y:S02]  /*ab40*/  SYNCS.PHASECHK.TRANS64.TRYWAIT P2, [R2+URZ+0x110], R0 ;  /* 0x00011000020075a7 */ /* 0x0022a400080411ff */
[----:B--2---:R-:W-:Y:S05]  /*ab50*/  @!P2 NANOSLEEP.SYNCS 0x989680 ;  /* 0x009896800000a95d */ /* 0x004fea0003900000 */
[----:B------:R-:W2:Y:S02]  /*ab60*/  @!P2 SYNCS.PHASECHK.TRANS64 P2, [R2+URZ+0x110], R0 ;  /* 0x000110000200a5a7 */ /* 0x000ea400080410ff */
[----:B--2---:R-:W-:Y:S05]  /*ab70*/  @!P2 BRA `(.L_x_169) ;  /* 0xfffffffc00f0a947 */ /* 0x004fea000383ffff */
[----:B------:R-:W-:Y:S05]  /*ab80*/  BRA `(.L_x_170) ;  /* 0xffffffa0002c7947 */ /* 0x000fea000383ffff */
.L_x_88:
[----:B------:R-:W-:-:S07]  /*ab90*/  MOV R0, UR4 ;  /* 0x0000000400007c02 */ /* 0x000fce0008000f00 */
.L_x_171:
[----:B-1----:R1:W4:Y:S02]  /*aba0*/  SYNCS.PHASECHK.TRANS64.TRYWAIT P0, [R0+URZ], R2 ;  /* 0x00000002000075a7 */ /* 0x00232400080011ff */
[----:B----4-:R-:W-:Y:S05]  /*abb0*/  @!P0 NANOSLEEP.SYNCS 0x989680 ;  /* 0x009896800000895d */ /* 0x010fea0003900000 */
[----:B------:R-:W4:Y:S02]  /*abc0*/  @!P0 SYNCS.PHASECHK.TRANS64 P0, [R0+URZ], R2 ;  /* 0x00000002000085a7 */ /* 0x000f2400080010ff */
[----:B----4-:R-:W-:Y:S05]  /*abd0*/  @!P0 BRA `(.L_x_171) ;  /* 0xfffffffc00f08947 */ /* 0x010fea000383ffff */
[----:B------:R-:W-:Y:S05]  /*abe0*/  BRA `(.L_x_172) ;  /* 0xffffffa400047947 */ /* 0x000fea000383ffff */
.L_x_90:
[----:B------:R-:W-:Y:S07]  /*abf0*/  MOV R0, UR4 ;  /* 0x0000000400007c02 */ /* 0x000fee0008000f00 */
.L_x_173:
[----:B-1----:R1:W2:Y:S02]  /*ac00*/  SYNCS.PHASECHK.TRANS64.TRYWAIT P0, [R0+URZ+0x130], R3 ;  /* 0x00013003000075a7 */ /* 0x0022a400080011ff */
[----:B--2---:R-:W-:Y:S05]  /*ac10*/  @!P0 NANOSLEEP.SYNCS 0x989680 ;  /* 0x009896800000895d */ /* 0x004fea0003900000 */
[----:B------:R-:W2:Y:S02]  /*ac20*/  @!P0 SYNCS.PHASECHK.TRANS64 P0, [R0+URZ+0x130], R3 ;  /* 0x00013003000085a7 */ /* 0x000ea400080010ff */
[----:B--2---:R-:W-:Y:S05]  /*ac30*/  @!P0 BRA `(.L_x_173) ;  /* 0xfffffffc00f08947 */ /* 0x004fea000383ffff */
[----:B------:R-:W-:Y:S05]  /*ac40*/  BRA `(.L_x_174) ;  /* 0xffffffa400ac7947 */ /* 0x000fea000383ffff */
.L_x_100:
[----:B--2---:R2:W3:Y:S02]  /*ac50*/  SYNCS.PHASECHK.TRANS64.TRYWAIT P0, [R5+URZ+0x100], R3 ;  /* 0x00010003050075a7 */ /* 0x0044e400080011ff */
[----:B---3--:R-:W-:Y:S05]  /*ac60*/  @!P0 NANOSLEEP.SYNCS 0x989680 ;  /* 0x009896800000895d */ /* 0x008fea0003900000 */
[----:B------:R-:W3:Y:S02]  /*ac70*/  @!P0 SYNCS.PHASECHK.TRANS64 P0, [R5+URZ+0x100], R3 ;  /* 0x00010003050085a7 */ /* 0x000ee400080010ff */
[----:B---3--:R-:W-:Y:S05]  /*ac80*/  @!P0 BRA `(.L_x_100) ;  /* 0xfffffffc00f08947 */ /* 0x008fea000383ffff */
[----:B------:R-:W-:Y:S05]  /*ac90*/  BRA `(.L_x_99) ;  /* 0xffffffb800107947 */ /* 0x000fea000383ffff */
.L_x_102:
[----:B-1----:R1:W2:Y:S02]  /*aca0*/  SYNCS.PHASECHK.TRANS64.TRYWAIT P1, [R4+URZ+0x150], R6 ;  /* 0x00015006040075a7 */ /* 0x0022a400080211ff */
[----:B--2---:R-:W-:Y:S05]  /*acb0*/  @!P1 NANOSLEEP.SYNCS 0x989680 ;  /* 0x009896800000995d */ /* 0x004fea0003900000 */
[----:B------:R-:W2:Y:S02]  /*acc0*/  @!P1 SYNCS.PHASECHK.TRANS64 P1, [R4+URZ+0x150], R6 ;  /* 0x00015006040095a7 */ /* 0x000ea400080210ff */
[----:B--2---:R-:W-:Y:S05]  /*acd0*/  @!P1 BRA `(.L_x_102) ;  /* 0xfffffffc00f09947 */ /* 0x004fea000383ffff */
[----:B------:R-:W-:Y:S05]  /*ace0*/  BRA `(.L_x_101) ;  /* 0xffffffbc004c7947 */ /* 0x000fea000383ffff */
        .weak           $__internal_0_$__cuda_sm10x_tcgen05_guardrail_trap_col_being_dealloced_not_returned_by_alloc
        .type           $__internal_0_$__cuda_sm10x_tcgen05_guardrail_trap_col_being_dealloced_not_returned_by_alloc,@function
        .size           $__internal_0_$__cuda_sm10x_tcgen05_guardrail_trap_col_being_dealloced_not_returned_by_alloc,($__internal_1_$__cuda_sm10x_tcgen05_guardrail_trap_phase_invalid_during_alloc - $__internal_0_$__cuda_sm10x_tcgen05_guardrail_trap_col_being_dealloced_not_returned_by_alloc)
$__internal_0_$__cuda_sm10x_tcgen05_guardrail_trap_col_being_dealloced_not_returned_by_alloc:
[----:B------:R-:W-:Y:S05]  /*acf0*/  BPT.TRAP 0x1 ;  /* 0x000000040000795c */ /* 0x000fea0000300000 */
[----:B------:R-:W-:-:S04]  /*ad00*/  HFMA2 R3, -RZ, RZ, 0, 0 ;  /* 0x00000000ff037431 */ /* 0x000fc800000001ff */
[----:B------:R-:W-:Y:S05]  /*ad10*/  RET.REL.NODEC R2 `(_ZN7cutlass13device_kernelINS_4gemm6kernel13GemmUniversalIN4cute5tupleIJiiiiEEENS1_10collective13CollectiveMmaINS1_35MainloopSm100TmaUmmaWarpSpecializedILi16ELi2ELi3ENS5_IJNS4_1CILi1EEESB_SB_EEEEENS5_IJNSA_ILi128EEENSA_ILi160EEENSA_ILi16EEEEEENS_6half_tENS5_IJlSB_lEEESI_SJ_NS4_8TiledMMAINS4_8MMA_AtomIJNS4_20SM100_MMA_F16BF16_SSISI_SI_fLi128ELi160ELNS4_4UMMA5MajorE0ELSO_0ELNSN_7ScaleInE0ELSP_0EEEEEENS4_6LayoutISC_NS5_IJNSA_ILi0EEEST_ST_EEEEENS5_IJNS4_10UnderscoreESW_SW_EEEEENS4_13SM90_TMA_LOADENS4_14ComposedLayoutINS4_7SwizzleILi1ELi4ELi3EEENS4_18smem_ptr_flag_bitsILi16EEENSS_INS5_IJNSA_ILi8EEESG_EEENS5_IJSG_SB_EEEEEEEvNS4_8identityESZ_S19_vS1A_EENS_8epilogue10collective18CollectiveEpilogueINS1C_23Sm100TmaWarpSpecializedILi2ELi1ELi160ELb1ELb0EEEJSH_NS5_IJNSS_ISE_SB_EENSS_ISF_SB_EEEEESI_SJ_SI_SJ_NS1C_6fusion15FusionCallbacksIS1G_NS1K_17LinearCombinationISI_fSI_fLNS_15FloatRoundStyleE2EEESH_S1J_JEEENS4_5SM1004TMEM4LOAD26SM100_TMEM_LOAD_32dp32b32xESZ_NS10_INS11_ILi2ELi4ELi3EEES14_NSS_INS5_IJS15_NSA_ILi32EEEEEENS5_IJS1V_SB_EEEEEEENS4_39AutoVectorizingCopyWithAssumedAlignmentILi128EEENS4_14SM90_TMA_STOREES1Z_S21_S21_EEEvvEEEEvNT_6ParamsE) ;  /* 0xffffff5002b87950 */ /* 0x000fea0003c3ffff */
        .weak           $__internal_1_$__cuda_sm10x_tcgen05_guardrail_trap_phase_invalid_during_alloc
        .type           $__internal_1_$__cuda_sm10x_tcgen05_guardrail_trap_phase_invalid_during_alloc,@function
        .size           $__internal_1_$__cuda_sm10x_tcgen05_guardrail_trap_phase_invalid_during_alloc,($__internal_2_$__cuda_sm10x_tcgen05_guardrail_trap_unallocated_columns_being_dealloced - $__internal_1_$__cuda_sm10x_tcgen05_guardrail_trap_phase_invalid_during_alloc)
$__internal_1_$__cuda_sm10x_tcgen05_guardrail_trap_phase_invalid_during_alloc:
[----:B------:R-:W-:Y:S05]  /*ad20*/  BPT.TRAP 0x1 ;  /* 0x000000040000795c */ /* 0x000fea0000300000 */
[----:B------:R-:W-:-:S04]  /*ad30*/  MOV R3, 0x0 ;  /* 0x0000000000037802 */ /* 0x000fc80000000f00 */
[----:B------:R-:W-:Y:S05]  /*ad40*/  RET.REL.NODEC R2 `(_ZN7cutlass13device_kernelINS_4gemm6kernel13GemmUniversalIN4cute5tupleIJiiiiEEENS1_10collective13CollectiveMmaINS1_35MainloopSm100TmaUmmaWarpSpecializedILi16ELi2ELi3ENS5_IJNS4_1CILi1EEESB_SB_EEEEENS5_IJNSA_ILi128EEENSA_ILi160EEENSA_ILi16EEEEEENS_6half_tENS5_IJlSB_lEEESI_SJ_NS4_8TiledMMAINS4_8MMA_AtomIJNS4_20SM100_MMA_F16BF16_SSISI_SI_fLi128ELi160ELNS4_4UMMA5MajorE0ELSO_0ELNSN_7ScaleInE0ELSP_0EEEEEENS4_6LayoutISC_NS5_IJNSA_ILi0EEEST_ST_EEEEENS5_IJNS4_10UnderscoreESW_SW_EEEEENS4_13SM90_TMA_LOADENS4_14ComposedLayoutINS4_7SwizzleILi1ELi4ELi3EEENS4_18smem_ptr_flag_bitsILi16EEENSS_INS5_IJNSA_ILi8EEESG_EEENS5_IJSG_SB_EEEEEEEvNS4_8identityESZ_S19_vS1A_EENS_8epilogue10collective18CollectiveEpilogueINS1C_23Sm100TmaWarpSpecializedILi2ELi1ELi160ELb1ELb0EEEJSH_NS5_IJNSS_ISE_SB_EENSS_ISF_SB_EEEEESI_SJ_SI_SJ_NS1C_6fusion15FusionCallbacksIS1G_NS1K_17LinearCombinationISI_fSI_fLNS_15FloatRoundStyleE2EEESH_S1J_JEEENS4_5SM1004TMEM4LOAD26SM100_TMEM_LOAD_32dp32b32xESZ_NS10_INS11_ILi2ELi4ELi3EEES14_NSS_INS5_IJS15_NSA_ILi32EEEEEENS5_IJS1V_SB_EEEEEEENS4_39AutoVectorizingCopyWithAssumedAlignmentILi128EEENS4_14SM90_TMA_STOREES1Z_S21_S21_EEEvvEEEEvNT_6ParamsE) ;  /* 0xffffff5002ac7950 */ /* 0x000fea0003c3ffff */
        .weak           $__internal_2_$__cuda_sm10x_tcgen05_guardrail_trap_unallocated_columns_being_dealloced
        .type           $__internal_2_$__cuda_sm10x_tcgen05_guardrail_trap_unallocated_columns_being_dealloced,@function
        .size           $__internal_2_$__cuda_sm10x_tcgen05_guardrail_trap_unallocated_columns_being_dealloced,(.L_x_176 - $__internal_2_$__cuda_sm10x_tcgen05_guardrail_trap_unallocated_columns_being_dealloced)
$__internal_2_$__cuda_sm10x_tcgen05_guardrail_trap_unallocated_columns_being_dealloced:
[----:B------:R-:W-:Y:S05]  /*ad50*/  BPT.TRAP 0x1 ;  /* 0x000000040000795c */ /* 0x000fea0000300000 */
[----:B------:R-:W-:-:S04]  /*ad60*/  HFMA2 R3, -RZ, RZ, 0, 0 ;  /* 0x00000000ff037431 */ /* 0x000fc800000001ff */
[----:B------:R-:W-:Y:S05]  /*ad70*/  RET.REL.NODEC R2 `(_ZN7cutlass13device_kernelINS_4gemm6kernel13GemmUniversalIN4cute5tupleIJiiiiEEENS1_10collective13CollectiveMmaINS1_35MainloopSm100TmaUmmaWarpSpecializedILi16ELi2ELi3ENS5_IJNS4_1CILi1EEESB_SB_EEEEENS5_IJNSA_ILi128EEENSA_ILi160EEENSA_ILi16EEEEEENS_6half_tENS5_IJlSB_lEEESI_SJ_NS4_8TiledMMAINS4_8MMA_AtomIJNS4_20SM100_MMA_F16BF16_SSISI_SI_fLi128ELi160ELNS4_4UMMA5MajorE0ELSO_0ELNSN_7ScaleInE0ELSP_0EEEEEENS4_6LayoutISC_NS5_IJNSA_ILi0EEEST_ST_EEEEENS5_IJNS4_10UnderscoreESW_SW_EEEEENS4_13SM90_TMA_LOADENS4_14ComposedLayoutINS4_7SwizzleILi1ELi4ELi3EEENS4_18smem_ptr_flag_bitsILi16EEENSS_INS5_IJNSA_ILi8EEESG_EEENS5_IJSG_SB_EEEEEEEvNS4_8identityESZ_S19_vS1A_EENS_8epilogue10collective18CollectiveEpilogueINS1C_23Sm100TmaWarpSpecializedILi2ELi1ELi160ELb1ELb0EEEJSH_NS5_IJNSS_ISE_SB_EENSS_ISF_SB_EEEEESI_SJ_SI_SJ_NS1C_6fusion15FusionCallbacksIS1G_NS1K_17LinearCombinationISI_fSI_fLNS_15FloatRoundStyleE2EEESH_S1J_JEEENS4_5SM1004TMEM4LOAD26SM100_TMEM_LOAD_32dp32b32xESZ_NS10_INS11_ILi2ELi4ELi3EEES14_NSS_INS5_IJS15_NSA_ILi32EEEEEENS5_IJS1V_SB_EEEEEEENS4_39AutoVectorizingCopyWithAssumedAlignmentILi128EEENS4_14SM90_TMA_STOREES1Z_S21_S21_EEEvvEEEEvNT_6ParamsE) ;  /* 0xffffff5002a07950 */ /* 0x000fea0003c3ffff */
.L_x_175:
[----:B------:R-:W-:-:S00]  /*ad80*/  BRA `(.L_x_175) ;  /* 0xfffffffc00fc7947 */ /* 0x000fc0000383ffff */
[----:B------:R-:W-:-:S00]  /*ad90*/  NOP ;  /* 0x0000000000007918 */ /* 0x000fc00000000000 */
        /* <DEDUP_REMOVED lines=14> */
.L_x_176:


//--------------------- .nv.global.init           --------------------------
	.section	.nv.global.init,"aw",@progbits
.nv.global.init:
	.type		$str$27,@object
	.size		$str$27,($str$28 - $str$27)
$str$27:
        /*0000*/ 	.byte	0x28, 0x61, 0x64, 0x64, 0x72, 0x65, 0x73, 0x73, 0x20, 0x26, 0x20, 0x6d, 0x61, 0x73, 0x6b, 0x29
        /*0010*/ 	.byte	0x20, 0x3d, 0x3d, 0x20, 0x30, 0x00
	.type		$str$28,@object
	.size		$str$28,($str$26 - $str$28)
$str$28:
        /*0016*/ 	.byte	0x2f, 0x74, 0x6d, 0x70, 0x2f, 0x63, 0x75, 0x74, 0x6c, 0x61, 0x73, 0x73, 0x5f, 0x73, 0x77, 0x65
        /*0026*/ 	.byte	0x65, 0x70, 0x5f, 0x73, 0x72, 0x63, 0x2f, 0x69, 0x6e, 0x63, 0x6c, 0x75, 0x64, 0x65, 0x2f, 0x63
        /*0036*/ 	.byte	0x75, 0x74, 0x65, 0x2f, 0x70, 0x6f, 0x69, 0x6e, 0x74, 0x65, 0x72, 0x5f, 0x66, 0x6c, 0x61, 0x67
        /*0046*/ 	.byte	0x67, 0x65, 0x64, 0x2e, 0x68, 0x70, 0x70, 0x00
	.type		$str$26,@object
	.size		$str$26,($str$25 - $str$26)
$str$26:
        /*004e*/ 	.byte	0x2f, 0x74, 0x6d, 0x70, 0x2f, 0x63, 0x75, 0x74, 0x6c, 0x61, 0x73, 0x73, 0x5f, 0x73, 0x77, 0x65
        /*005e*/ 	.byte	0x65, 0x70, 0x5f, 0x73, 0x72, 0x63, 0x2f, 0x69, 0x6e, 0x63, 0x6c, 0x75, 0x64, 0x65, 0x2f, 0x63
        /*006e*/ 	.byte	0x75, 0x74, 0x65, 0x2f, 0x61, 0x74, 0x6f, 0x6d, 0x2f, 0x63, 0x6f, 0x70, 0x79, 0x5f, 0x74, 0x72
        /*007e*/ 	.byte	0x61, 0x69, 0x74, 0x73, 0x5f, 0x73, 0x6d, 0x31, 0x30, 0x30, 0x2e, 0x68, 0x70, 0x70, 0x00
	.type		$str$25,@object
	.size		$str$25,(__unnamed_1 - $str$25)
$str$25:
        /*008d*/ 	.byte	0x28, 0x28, 0x75, 0x69, 0x6e, 0x74, 0x33, 0x32, 0x5f, 0x74, 0x28, 0x74, 0x68, 0x72, 0x65, 0x61
        /*009d*/ 	.byte	0x64, 0x49, 0x64, 0x78, 0x2e, 0x78, 0x29, 0x20, 0x2f, 0x20, 0x33, 0x32, 0x29, 0x20, 0x25, 0x20
        /*00ad*/ 	.byte	0x34, 0x29, 0x20, 0x3d, 0x3d, 0x20, 0x28, 0x28, 0x28, 0x74, 0x6d, 0x65, 0x6d, 0x5f, 0x61, 0x64
        /*00bd*/ 	.byte	0x64, 0x72, 0x20, 0x3e, 0x3e, 0x20, 0x31, 0x36, 0x29, 0x20, 0x2f, 0x20, 0x33, 0x32, 0x29, 0x20
        /*00cd*/ 	.byte	0x25, 0x20, 0x34, 0x29, 0x00
	.type		__unnamed_1,@object
	.size		__unnamed_1,(__unnamed_2 - __unnamed_1)
__unnamed_1:
        /* <DEDUP_REMOVED lines=25> */
        /*0262*/ 	.byte	0x30, 0x34, 0x38, 0x30, 0x3e, 0x3e, 0x3e, 0x3e, 0x5d, 0x00
	.type		__unnamed_2,@object
	.size		__unnamed_2,(.L_2 - __unnamed_2)
__unnamed_2:
        /* <DEDUP_REMOVED lines=42> */
        /*050c*/ 	.byte	0x3e, 0x3e, 0x5d, 0x00
.L_2:


//--------------------- .nv.shared._ZN7cutlass13device_kernelINS_4gemm6kernel13GemmUniversalIN4cute5tupleIJiiiiEEENS1_10collective13CollectiveMmaINS1_35MainloopSm100TmaUmmaWarpSpecializedILi16ELi2ELi3ENS5_IJNS4_1CILi1EEESB_SB_EEEEENS5_IJNSA_ILi128EEENSA_ILi160EEENSA_ILi16EEEEEENS_6half_tENS5_IJlSB_lEEESI_SJ_NS4_8TiledMMAINS4_8MMA_AtomIJNS4_20SM100_MMA_F16BF16_SSISI_SI_fLi128ELi160ELNS4_4UMMA5MajorE0ELSO_0ELNSN_7ScaleInE0ELSP_0EEEEEENS4_6LayoutISC_NS5_IJNSA_ILi0EEEST_ST_EEEEENS5_IJNS4_10UnderscoreESW_SW_EEEEENS4_13SM90_TMA_LOADENS4_14ComposedLayoutINS4_7SwizzleILi1ELi4ELi3EEENS4_18smem_ptr_flag_bitsILi16EEENSS_INS5_IJNSA_ILi8EEESG_EEENS5_IJSG_SB_EEEEEEEvNS4_8identityESZ_S19_vS1A_EENS_8epilogue10collective18CollectiveEpilogueINS1C_23Sm100TmaWarpSpecializedILi2ELi1ELi160ELb1ELb0EEEJSH_NS5_IJNSS_ISE_SB_EENSS_ISF_SB_EEEEESI_SJ_SI_SJ_NS1C_6fusion15FusionCallbacksIS1G_NS1K_17LinearCombinationISI_fSI_fLNS_15FloatRoundStyleE2EEESH_S1J_JEEENS4_5SM1004TMEM4LOAD26SM100_TMEM_LOAD_32dp32b32xESZ_NS10_INS11_ILi2ELi4ELi3EEES14_NSS_INS5_IJS15_NSA_ILi32EEEEEENS5_IJS1V_SB_EEEEEEENS4_39AutoVectorizingCopyWithAssumedAlignmentILi128EEENS4_14SM90_TMA_STOREES1Z_S21_S21_EEEvvEEEEvNT_6ParamsE --------------------------
	.section	.nv.shared._ZN7cutlass13device_kernelINS_4gemm6kernel13GemmUniversalIN4cute5tupleIJiiiiEEENS1_10collective13CollectiveMmaINS1_35MainloopSm100TmaUmmaWarpSpecializedILi16ELi2ELi3ENS5_IJNS4_1CILi1EEESB_SB_EEEEENS5_IJNSA_ILi128EEENSA_ILi160EEENSA_ILi16EEEEEENS_6half_tENS5_IJlSB_lEEESI_SJ_NS4_8TiledMMAINS4_8MMA_AtomIJNS4_20SM100_MMA_F16BF16_SSISI_SI_fLi128ELi160ELNS4_4UMMA5MajorE0ELSO_0ELNSN_7ScaleInE0ELSP_0EEEEEENS4_6LayoutISC_NS5_IJNSA_ILi0EEEST_ST_EEEEENS5_IJNS4_10UnderscoreESW_SW_EEEEENS4_13SM90_TMA_LOADENS4_14ComposedLayoutINS4_7SwizzleILi1ELi4ELi3EEENS4_18smem_ptr_flag_bitsILi16EEENSS_INS5_IJNSA_ILi8EEESG_EEENS5_IJSG_SB_EEEEEEEvNS4_8identityESZ_S19_vS1A_EENS_8epilogue10collective18CollectiveEpilogueINS1C_23Sm100TmaWarpSpecializedILi2ELi1ELi160ELb1ELb0EEEJSH_NS5_IJNSS_ISE_SB_EENSS_ISF_SB_EEEEESI_SJ_SI_SJ_NS1C_6fusion15FusionCallbacksIS1G_NS1K_17LinearCombinationISI_fSI_fLNS_15FloatRoundStyleE2EEESH_S1J_JEEENS4_5SM1004TMEM4LOAD26SM100_TMEM_LOAD_32dp32b32xESZ_NS10_INS11_ILi2ELi4ELi3EEES14_NSS_INS5_IJS15_NSA_ILi32EEEEEENS5_IJS1V_SB_EEEEEEENS4_39AutoVectorizingCopyWithAssumedAlignmentILi128EEENS4_14SM90_TMA_STOREES1Z_S21_S21_EEEvvEEEEvNT_6ParamsE,"aw",@nobits
	.sectionflags	@""
	.align	16
	.zero		1024


//--------------------- .nv.shared.reserved.0     --------------------------
	.section	.nv.shared.reserved.0,"aw",@nobits
	.weak		__nv_reservedSMEM_offset_0_alias
	.size		__nv_reservedSMEM_offset_0_alias, 0, 64
	.other		__nv_reservedSMEM_offset_0_alias,@"STO_CUDA_RESERVED_SHARED STV_DEFAULT"
__nv_reservedSMEM_offset_0_alias:
	.zero		0
.nv.shared.reserved.0:
	.zero		64
	.weak		__nv_reservedSMEM_tcgen05_partition
	.type		__nv_reservedSMEM_tcgen05_partition,@object
	.size		__nv_reservedSMEM_tcgen05_partition,(.L_0 - __nv_reservedSMEM_tcgen05_partition)
__nv_reservedSMEM_tcgen05_partition:
	.zero		32
.L_0:


//--------------------- .nv.global                --------------------------
	.section	.nv.global,"aw",@nobits
.nv.global:
	.type		_ZN40_INTERNAL_36f73b62_4_k_cu_8868521e_178594cute1_E,@object
	.size		_ZN40_INTERNAL_36f73b62_4_k_cu_8868521e_178594cute1_E,(_ZN40_INTERNAL_36f73b62_4_k_cu_8868521e_178594cuda3std3__45__cpo6cbeginE - _ZN40_INTERNAL_36f73b62_4_k_cu_8868521e_178594cute1_E)
_ZN40_INTERNAL_36f73b62_4_k_cu_8868521e_178594cute1_E:
	.zero		1
	.type		_ZN40_INTERNAL_36f73b62_4_k_cu_8868521e_178594cuda3std3__45__cpo6cbeginE,@object
	.size		_ZN40_INTERNAL_36f73b62_4_k_cu_8868521e_178594cuda3std3__45__cpo6cbeginE,(_ZN40_INTERNAL_36f73b62_4_k_cu_8868521e_178594cuda3std3__48in_placeE - _ZN40_INTERNAL_36f73b62_4_k_cu_8868521e_178594cuda3std3__45__cpo6cbeginE)
_ZN40_INTERNAL_36f73b62_4_k_cu_8868521e_178594cuda3std3__45__cpo6cbeginE:
	.zero		1
	.type		_ZN40_INTERNAL_36f73b62_4_k_cu_8868521e_178594cuda3std3__48in_placeE,@object
	.size		_ZN40_INTERNAL_36f73b62_4_k_cu_8868521e_178594cuda3std3__48in_placeE,(_ZN40_INTERNAL_36f73b62_4_k_cu_8868521e_178594cuda3std6ranges3__45__cpo9iter_moveE - _ZN40_INTERNAL_36f73b62_4_k_cu_8868521e_178594cuda3std3__48in_placeE)
_ZN40_INTERNAL_36f73b62_4_k_cu_8868521e_178594cuda3std3__48in_placeE:
	.zero		1
	.type		_ZN40_INTERNAL_36f73b62_4_k_cu_8868521e_178594cuda3std6ranges3__45__cpo9iter_moveE,@object
	.size		_ZN40_INTERNAL_36f73b62_4_k_cu_8868521e_178594cuda3std6ranges3__45__cpo9iter_moveE,(_ZN40_INTERNAL_36f73b62_4_k_cu_8868521e_178594cuda3std3__45__cpo5beginE - _ZN40_INTERNAL_36f73b62_4_k_cu_8868521e_178594cuda3std6ranges3__45__cpo9iter_moveE)
_ZN40_INTERNAL_36f73b62_4_k_cu_8868521e_178594cuda3std6ranges3__45__cpo9iter_moveE:
	.zero		1
	.type		_ZN40_INTERNAL_36f73b62_4_k_cu_8868521e_178594cuda3std3__45__cpo5beginE,@object
	.size		_ZN40_INTERNAL_36f73b62_4_k_cu_8868521e_178594cuda3std3__45__cpo5beginE,(_ZN40_INTERNAL_36f73b62_4_k_cu_8868521e_178594cuda3std3__442_GLOBAL__N__36f73b62_4_k_cu_8868521e_178596ignoreE - _ZN40_INTERNAL_36f73b62_4_k_cu_8868521e_178594cuda3std3__45__cpo5beginE)
_ZN40_INTERNAL_36f73b62_4_k_cu_8868521e_178594cuda3std3__45__cpo5beginE:
	.zero		1
	.type		_ZN40_INTERNAL_36f73b62_4_k_cu_8868521e_178594cuda3std3__442_GLOBAL__N__36f73b62_4_k_cu_8868521e_178596ignoreE,@object
	.size		_ZN40_INTERNAL_36f73b62_4_k_cu_8868521e_178594cuda3std3__442_GLOBAL__N__36f73b62_4_k_cu_8868521e_178596ignoreE,(_ZN40_INTERNAL_36f73b62_4_k_cu_8868521e_178594cute7productE - _ZN40_INTERNAL_36f73b62_4_k_cu_8868521e_178594cuda3std3__442_GLOBAL__N__36f73b62_4_k_cu_8868521e_178596ignoreE)
_ZN40_INTERNAL_36f73b62_4_k_cu_8868521e_178594cuda3std3__442_GLOBAL__N__36f73b62_4_k_cu_8868521e_178596ignoreE:
	.zero		1
	.type		_ZN40_INTERNAL_36f73b62_4_k_cu_8868521e_178594cute7productE,@object
	.size		_ZN40_INTERNAL_36f73b62_4_k_cu_8868521e_178594cute7productE,(_ZN40_INTERNAL_36f73b62_4_k_cu_8868521e_178594cuda3std3__45__cpo3endE - _ZN40_INTERNAL_36f73b62_4_k_cu_8868521e_178594cute7productE)
_ZN40_INTERNAL_36f73b62_4_k_cu_8868521e_178594cute7productE:
	.zero		1
	.type		_ZN40_INTERNAL_36f73b62_4_k_cu_8868521e_178594cuda3std3__45__cpo3endE,@object
	.size		_ZN40_INTERNAL_36f73b62_4_k_cu_8868521e_178594cuda3std3__45__cpo3endE,(_ZN40_INTERNAL_36f73b62_4_k_cu_8868521e_178594cuda3std3__419piecewise_constructE - _ZN40_INTERNAL_36f73b62_4_k_cu_8868521e_178594cuda3std3__45__cpo3endE)
_ZN40_INTERNAL_36f73b62_4_k_cu_8868521e_178594cuda3std3__45__cpo3endE:
	.zero		1
	.type		_ZN40_INTERNAL_36f73b62_4_k_cu_8868521e_178594cuda3std3__419piecewise_constructE,@object
	.size		_ZN40_INTERNAL_36f73b62_4_k_cu_8868521e_178594cuda3std3__419piecewise_constructE,(_ZN40_INTERNAL_36f73b62_4_k_cu_8868521e_178594cuda3std3__45__cpo4cendE - _ZN40_INTERNAL_36f73b62_4_k_cu_8868521e_178594cuda3std3__419piecewise_constructE)
_ZN40_INTERNAL_36f73b62_4_k_cu_8868521e_178594cuda3std3__419piecewise_constructE:
	.zero		1
	.type		_ZN40_INTERNAL_36f73b62_4_k_cu_8868521e_178594cuda3std3__45__cpo4cendE,@object
	.size		_ZN40_INTERNAL_36f73b62_4_k_cu_8868521e_178594cuda3std3__45__cpo4cendE,(_ZN40_INTERNAL_36f73b62_4_k_cu_8868521e_178594cuda3std6ranges3__45__cpo4swapE - _ZN40_INTERNAL_36f73b62_4_k_cu_8868521e_178594cuda3std3__45__cpo4cendE)
_ZN40_INTERNAL_36f73b62_4_k_cu_8868521e_178594cuda3std3__45__cpo4cendE:
	.zero		1
	.type		_ZN40_INTERNAL_36f73b62_4_k_cu_8868521e_178594cuda3std6ranges3__45__cpo4swapE,@object
	.size		_ZN40_INTERNAL_36f73b62_4_k_cu_8868521e_178594cuda3std6ranges3__45__cpo4swapE,(.L_10 - _ZN40_INTERNAL_36f73b62_4_k_cu_8868521e_178594cuda3std6ranges3__45__cpo4swapE)
_ZN40_INTERNAL_36f73b62_4_k_cu_8868521e_178594cuda3std6ranges3__45__cpo4swapE:
	.zero		1
.L_10:


//--------------------- .nv.constant0._ZN7cutlass13device_kernelINS_4gemm6kernel13GemmUniversalIN4cute5tupleIJiiiiEEENS1_10collective13CollectiveMmaINS1_35MainloopSm100TmaUmmaWarpSpecializedILi16ELi2ELi3ENS5_IJNS4_1CILi1EEESB_SB_EEEEENS5_IJNSA_ILi128EEENSA_ILi160EEENSA_ILi16EEEEEENS_6half_tENS5_IJlSB_lEEESI_SJ_NS4_8TiledMMAINS4_8MMA_AtomIJNS4_20SM100_MMA_F16BF16_SSISI_SI_fLi128ELi160ELNS4_4UMMA5MajorE0ELSO_0ELNSN_7ScaleInE0ELSP_0EEEEEENS4_6LayoutISC_NS5_IJNSA_ILi0EEEST_ST_EEEEENS5_IJNS4_10UnderscoreESW_SW_EEEEENS4_13SM90_TMA_LOADENS4_14ComposedLayoutINS4_7SwizzleILi1ELi4ELi3EEENS4_18smem_ptr_flag_bitsILi16EEENSS_INS5_IJNSA_ILi8EEESG_EEENS5_IJSG_SB_EEEEEEEvNS4_8identityESZ_S19_vS1A_EENS_8epilogue10collective18CollectiveEpilogueINS1C_23Sm100TmaWarpSpecializedILi2ELi1ELi160ELb1ELb0EEEJSH_NS5_IJNSS_ISE_SB_EENSS_ISF_SB_EEEEESI_SJ_SI_SJ_NS1C_6fusion15FusionCallbacksIS1G_NS1K_17LinearCombinationISI_fSI_fLNS_15FloatRoundStyleE2EEESH_S1J_JEEENS4_5SM1004TMEM4LOAD26SM100_TMEM_LOAD_32dp32b32xESZ_NS10_INS11_ILi2ELi4ELi3EEES14_NSS_INS5_IJS15_NSA_ILi32EEEEEENS5_IJS1V_SB_EEEEEEENS4_39AutoVectorizingCopyWithAssumedAlignmentILi128EEENS4_14SM90_TMA_STOREES1Z_S21_S21_EEEvvEEEEvNT_6ParamsE --------------------------
	.section	.nv.constant0._ZN7cutlass13device_kernelINS_4gemm6kernel13GemmUniversalIN4cute5tupleIJiiiiEEENS1_10collective13CollectiveMmaINS1_35MainloopSm100TmaUmmaWarpSpecializedILi16ELi2ELi3ENS5_IJNS4_1CILi1EEESB_SB_EEEEENS5_IJNSA_ILi128EEENSA_ILi160EEENSA_ILi16EEEEEENS_6half_tENS5_IJlSB_lEEESI_SJ_NS4_8TiledMMAINS4_8MMA_AtomIJNS4_20SM100_MMA_F16BF16_SSISI_SI_fLi128ELi160ELNS4_4UMMA5MajorE0ELSO_0ELNSN_7ScaleInE0ELSP_0EEEEEENS4_6LayoutISC_NS5_IJNSA_ILi0EEEST_ST_EEEEENS5_IJNS4_10UnderscoreESW_SW_EEEEENS4_13SM90_TMA_LOADENS4_14ComposedLayoutINS4_7SwizzleILi1ELi4ELi3EEENS4_18smem_ptr_flag_bitsILi16EEENSS_INS5_IJNSA_ILi8EEESG_EEENS5_IJSG_SB_EEEEEEEvNS4_8identityESZ_S19_vS1A_EENS_8epilogue10collective18CollectiveEpilogueINS1C_23Sm100TmaWarpSpecializedILi2ELi1ELi160ELb1ELb0EEEJSH_NS5_IJNSS_ISE_SB_EENSS_ISF_SB_EEEEESI_SJ_SI_SJ_NS1C_6fusion15FusionCallbacksIS1G_NS1K_17LinearCombinationISI_fSI_fLNS_15FloatRoundStyleE2EEESH_S1J_JEEENS4_5SM1004TMEM4LOAD26SM100_TMEM_LOAD_32dp32b32xESZ_NS10_INS11_ILi2ELi4ELi3EEES14_NSS_INS5_IJS15_NSA_ILi32EEEEEENS5_IJS1V_SB_EEEEEEENS4_39AutoVectorizingCopyWithAssumedAlignmentILi128EEENS4_14SM90_TMA_STOREES1Z_S21_S21_EEEvvEEEEvNT_6ParamsE,"a",@progbits
	.sectionflags	@""
	.align	4
.nv.constant0._ZN7cutlass13device_kernelINS_4gemm6kernel13GemmUniversalIN4cute5tupleIJiiiiEEENS1_10collective13CollectiveMmaINS1_35MainloopSm100TmaUmmaWarpSpecializedILi16ELi2ELi3ENS5_IJNS4_1CILi1EEESB_SB_EEEEENS5_IJNSA_ILi128EEENSA_ILi160EEENSA_ILi16EEEEEENS_6half_tENS5_IJlSB_lEEESI_SJ_NS4_8TiledMMAINS4_8MMA_AtomIJNS4_20SM100_MMA_F16BF16_SSISI_SI_fLi128ELi160ELNS4_4UMMA5MajorE0ELSO_0ELNSN_7ScaleInE0ELSP_0EEEEEENS4_6LayoutISC_NS5_IJNSA_ILi0EEEST_ST_EEEEENS5_IJNS4_10UnderscoreESW_SW_EEEEENS4_13SM90_TMA_LOADENS4_14ComposedLayoutINS4_7SwizzleILi1ELi4ELi3EEENS4_18smem_ptr_flag_bitsILi16EEENSS_INS5_IJNSA_ILi8EEESG_EEENS5_IJSG_SB_EEEEEEEvNS4_8identityESZ_S19_vS1A_EENS_8epilogue10collective18CollectiveEpilogueINS1C_23Sm100TmaWarpSpecializedILi2ELi1ELi160ELb1ELb0EEEJSH_NS5_IJNSS_ISE_SB_EENSS_ISF_SB_EEEEESI_SJ_SI_SJ_NS1C_6fusion15FusionCallbacksIS1G_NS1K_17LinearCombinationISI_fSI_fLNS_15FloatRoundStyleE2EEESH_S1J_JEEENS4_5SM1004TMEM4LOAD26SM100_TMEM_LOAD_32dp32b32xESZ_NS10_INS11_ILi2ELi4ELi3EEES14_NSS_INS5_IJS15_NSA_ILi32EEEEEENS5_IJS1V_SB_EEEEEEENS4_39AutoVectorizingCopyWithAssumedAlignmentILi128EEENS4_14SM90_TMA_STOREES1Z_S21_S21_EEEvvEEEEvNT_6ParamsE:
	.zero		2944


//--------------------- SYMBOLS --------------------------

	.type		.nv.reservedSmem.offset0,@object
	.size		.nv.reservedSmem.offset0,0x4
	.type		.nv.reservedSmem.cap,@object
	.size		.nv.reservedSmem.cap,0x4
	.type		__assertfail,@function
